//
// Generated by NVIDIA NVVM Compiler
//
// Compiler Build ID: CL-36424714
// Cuda compilation tools, release 13.0, V13.0.88
// Based on NVVM 20.0.0
//

.version 9.0
.target sm_100
.address_size 64

	// .globl	white_balance

.visible .entry white_balance(
	.param .u64 .ptr .align 1 white_balance_param_0,
	.param .u64 .ptr .align 1 white_balance_param_1,
	.param .u32 white_balance_param_2,
	.param .u32 white_balance_param_3,
	.param .f32 white_balance_param_4,
	.param .f32 white_balance_param_5
)
{
	.reg .pred 	%p<32>;
	.reg .b16 	%rs<9>;
	.reg .b32 	%r<47>;
	.reg .b32 	%f<194>;
	.reg .b64 	%rd<8>;

	ld.param.u64 	%rd1, [white_balance_param_0];
	ld.param.u64 	%rd2, [white_balance_param_1];
	ld.param.u32 	%r4, [white_balance_param_2];
	ld.param.u32 	%r5, [white_balance_param_3];
	ld.param.f32 	%f21, [white_balance_param_4];
	ld.param.f32 	%f22, [white_balance_param_5];
	mov.u32 	%r7, %ctaid.x;
	mov.u32 	%r8, %ntid.x;
	mov.u32 	%r9, %tid.x;
	mad.lo.s32 	%r1, %r7, %r8, %r9;
	mov.u32 	%r10, %ctaid.y;
	mov.u32 	%r11, %ntid.y;
	mov.u32 	%r12, %tid.y;
	mad.lo.s32 	%r13, %r10, %r11, %r12;
	setp.ge.s32 	%p1, %r1, %r4;
	setp.ge.s32 	%p2, %r13, %r5;
	or.pred  	%p3, %p1, %p2;
	@%p3 bra 	$L__BB0_22;
	mad.lo.s32 	%r3, %r4, %r13, %r1;
	max.f32 	%f23, %f21, 0f447A0000;
	min.f32 	%f24, %f23, 0f466A6000;
	div.rn.f32 	%f1, %f24, 0f42C80000;
	setp.gtu.f32 	%p4, %f1, 0f42840000;
	@%p4 bra 	$L__BB0_3;
	setp.lt.f32 	%p5, %f1, 0f00800000;
	mul.f32 	%f26, %f1, 0f4B000000;
	selp.f32 	%f27, %f26, %f1, %p5;
	selp.f32 	%f28, 0fC1B80000, 0f00000000, %p5;
	mov.b32 	%r14, %f27;
	add.s32 	%r15, %r14, -1059760811;
	and.b32  	%r16, %r15, -8388608;
	sub.s32 	%r17, %r14, %r16;
	mov.b32 	%f29, %r17;
	cvt.rn.f32.s32 	%f30, %r16;
	fma.rn.f32 	%f31, %f30, 0f34000000, %f28;
	add.f32 	%f32, %f29, 0fBF800000;
	fma.rn.f32 	%f33, %f32, 0fBE055027, 0f3E1039F6;
	fma.rn.f32 	%f34, %f33, %f32, 0fBDF8CDCC;
	fma.rn.f32 	%f35, %f34, %f32, 0f3E0F2955;
	fma.rn.f32 	%f36, %f35, %f32, 0fBE2AD8B9;
	fma.rn.f32 	%f37, %f36, %f32, 0f3E4CED0B;
	fma.rn.f32 	%f38, %f37, %f32, 0fBE7FFF22;
	fma.rn.f32 	%f39, %f38, %f32, 0f3EAAAA78;
	fma.rn.f32 	%f40, %f39, %f32, 0fBF000000;
	mul.f32 	%f41, %f32, %f40;
	fma.rn.f32 	%f42, %f41, %f32, %f32;
	fma.rn.f32 	%f43, %f31, 0f3F317218, %f42;
	setp.gt.u32 	%p6, %r14, 2139095039;
	fma.rn.f32 	%f44, %f27, 0f7F800000, 0f7F800000;
	selp.f32 	%f45, %f44, %f43, %p6;
	setp.eq.f32 	%p7, %f27, 0f00000000;
	fma.rn.f32 	%f46, %f45, 0f3EC7AE14, 0fBF21BDA5;
	selp.f32 	%f192, 0fFF800000, %f46, %p7;
	mov.f32 	%f191, 0f3F800000;
	bra.uni 	$L__BB0_18;
$L__BB0_3:
	add.f32 	%f3, %f1, 0fC2700000;
	abs.f32 	%f4, %f3;
	setp.lt.f32 	%p8, %f4, 0f00800000;
	mul.f32 	%f48, %f4, 0f4B800000;
	selp.f32 	%f49, %f48, %f4, %p8;
	selp.f32 	%f50, 0fC1C00000, 0f00000000, %p8;
	mov.b32 	%r18, %f49;
	add.s32 	%r19, %r18, -1060439283;
	and.b32  	%r20, %r19, -8388608;
	sub.s32 	%r21, %r18, %r20;
	mov.b32 	%f51, %r21;
	cvt.rn.f32.s32 	%f52, %r20;
	fma.rn.f32 	%f53, %f52, 0f34000000, %f50;
	add.f32 	%f54, %f51, 0fBF800000;
	add.f32 	%f55, %f51, 0f3F800000;
	rcp.approx.ftz.f32 	%f56, %f55;
	add.f32 	%f57, %f54, %f54;
	mul.f32 	%f58, %f57, %f56;
	mul.f32 	%f59, %f58, %f58;
	sub.f32 	%f60, %f54, %f58;
	add.f32 	%f61, %f60, %f60;
	neg.f32 	%f62, %f58;
	fma.rn.f32 	%f63, %f62, %f54, %f61;
	mul.rn.f32 	%f64, %f56, %f63;
	fma.rn.f32 	%f65, %f59, 0f3A2C32E4, 0f3B52E7DB;
	fma.rn.f32 	%f66, %f65, %f59, 0f3C93BB73;
	fma.rn.f32 	%f67, %f66, %f59, 0f3DF6384F;
	mul.rn.f32 	%f68, %f67, %f59;
	fma.rn.f32 	%f69, %f58, 0f3FB8AA3B, %f53;
	sub.f32 	%f70, %f53, %f69;
	fma.rn.f32 	%f71, %f58, 0f3FB8AA3B, %f70;
	fma.rn.f32 	%f72, %f64, 0f3FB8AA3B, %f71;
	fma.rn.f32 	%f73, %f58, 0f32A55E34, %f72;
	mul.f32 	%f74, %f68, 0f40400000;
	fma.rn.f32 	%f75, %f74, %f64, %f73;
	fma.rn.f32 	%f76, %f68, %f58, %f75;
	add.rn.f32 	%f5, %f69, %f76;
	neg.f32 	%f77, %f69;
	add.rn.f32 	%f78, %f5, %f77;
	neg.f32 	%f79, %f78;
	add.rn.f32 	%f6, %f76, %f79;
	setp.eq.f32 	%p9, %f3, 0f3F800000;
	mov.f32 	%f189, 0f3F800000;
	@%p9 bra 	$L__BB0_10;
	setp.num.f32 	%p10, %f4, %f4;
	@%p10 bra 	$L__BB0_6;
	mov.f32 	%f102, 0fBE086595;
	add.rn.f32 	%f189, %f3, %f102;
	bra.uni 	$L__BB0_10;
$L__BB0_6:
	setp.neu.f32 	%p11, %f3, 0f00000000;
	setp.neu.f32 	%p12, %f4, 0f7F800000;
	and.pred  	%p13, %p11, %p12;
	@%p13 bra 	$L__BB0_8;
	add.f32 	%f101, %f3, %f3;
	mov.b32 	%r27, %f101;
	and.b32  	%r28, %r27, 2147483647;
	xor.b32  	%r29, %r28, 2139095040;
	mov.b32 	%f189, %r29;
	bra.uni 	$L__BB0_10;
$L__BB0_8:
	mov.f32 	%f80, 0fBE086595;
	mul.rn.f32 	%f81, %f5, %f80;
	cvt.rni.f32.f32 	%f82, %f81;
	sub.f32 	%f83, %f81, %f82;
	neg.f32 	%f84, %f81;
	fma.rn.f32 	%f85, %f5, 0fBE086595, %f84;
	fma.rn.f32 	%f86, %f6, 0fBE086595, %f85;
	add.f32 	%f87, %f83, %f86;
	setp.gt.f32 	%p14, %f82, 0f00000000;
	selp.b32 	%r22, 0, -2097152000, %p14;
	setp.geu.f32 	%p15, %f3, 0f00000000;
	setp.lt.f32 	%p16, %f81, 0f00000000;
	selp.f32 	%f88, 0f00000000, 0f7F800000, %p16;
	abs.f32 	%f89, %f81;
	setp.gt.f32 	%p17, %f89, 0f43180000;
	cvt.rzi.s32.f32 	%r23, %f82;
	shl.b32 	%r24, %r23, 23;
	sub.s32 	%r25, %r24, %r22;
	mov.b32 	%f90, %r25;
	add.s32 	%r26, %r22, 2130706432;
	mov.b32 	%f91, %r26;
	fma.rn.f32 	%f92, %f87, 0f391FCB8E, 0f3AAF85ED;
	fma.rn.f32 	%f93, %f92, %f87, 0f3C1D9856;
	fma.rn.f32 	%f94, %f93, %f87, 0f3D6357BB;
	fma.rn.f32 	%f95, %f94, %f87, 0f3E75FDEC;
	fma.rn.f32 	%f96, %f95, %f87, 0f3F317218;
	fma.rn.f32 	%f97, %f96, %f87, 0f3F800000;
	mul.f32 	%f98, %f97, %f91;
	mul.f32 	%f99, %f98, %f90;
	selp.f32 	%f189, %f88, %f99, %p17;
	@%p15 bra 	$L__BB0_10;
	mov.f32 	%f189, 0f7FFFFFFF;
$L__BB0_10:
	setp.eq.f32 	%p18, %f3, 0f3F800000;
	mov.f32 	%f104, 0fBD9A9FBE;
	mul.rn.f32 	%f105, %f5, %f104;
	neg.f32 	%f106, %f105;
	fma.rn.f32 	%f107, %f5, 0fBD9A9FBE, %f106;
	fma.rn.f32 	%f108, %f6, 0fBD9A9FBE, %f107;
	cvt.rni.f32.f32 	%f109, %f105;
	sub.f32 	%f110, %f105, %f109;
	add.f32 	%f111, %f110, %f108;
	fma.rn.f32 	%f112, %f111, 0f391FCB8E, 0f3AAF85ED;
	fma.rn.f32 	%f113, %f112, %f111, 0f3C1D9856;
	fma.rn.f32 	%f114, %f113, %f111, 0f3D6357BB;
	fma.rn.f32 	%f115, %f114, %f111, 0f3E75FDEC;
	fma.rn.f32 	%f116, %f115, %f111, 0f3F317218;
	fma.rn.f32 	%f117, %f116, %f111, 0f3F800000;
	cvt.rzi.s32.f32 	%r30, %f109;
	setp.gt.f32 	%p19, %f109, 0f00000000;
	selp.b32 	%r31, 0, -2097152000, %p19;
	add.s32 	%r32, %r31, 2130706432;
	mov.b32 	%f118, %r32;
	mul.f32 	%f119, %f117, %f118;
	shl.b32 	%r33, %r30, 23;
	sub.s32 	%r34, %r33, %r31;
	mov.b32 	%f120, %r34;
	mul.f32 	%f121, %f119, %f120;
	abs.f32 	%f122, %f105;
	setp.gt.f32 	%p20, %f122, 0f43180000;
	setp.lt.f32 	%p21, %f105, 0f00000000;
	selp.f32 	%f123, 0f00000000, 0f7F800000, %p21;
	selp.f32 	%f11, %f123, %f121, %p20;
	mov.f32 	%f190, 0f3F800000;
	@%p18 bra 	$L__BB0_17;
	setp.num.f32 	%p22, %f4, %f4;
	@%p22 bra 	$L__BB0_13;
	mov.f32 	%f126, 0fBD9A9FBE;
	add.rn.f32 	%f190, %f3, %f126;
	bra.uni 	$L__BB0_17;
$L__BB0_13:
	setp.neu.f32 	%p23, %f3, 0f00000000;
	setp.neu.f32 	%p24, %f4, 0f7F800000;
	and.pred  	%p25, %p23, %p24;
	@%p25 bra 	$L__BB0_15;
	add.f32 	%f125, %f3, %f3;
	mov.b32 	%r35, %f125;
	and.b32  	%r36, %r35, 2147483647;
	xor.b32  	%r37, %r36, 2139095040;
	mov.b32 	%f190, %r37;
	bra.uni 	$L__BB0_17;
$L__BB0_15:
	setp.geu.f32 	%p26, %f3, 0f00000000;
	mov.f32 	%f190, %f11;
	@%p26 bra 	$L__BB0_17;
	mov.f32 	%f190, 0f7FFFFFFF;
$L__BB0_17:
	mul.f32 	%f192, %f190, 0f3F909D49;
	mul.f32 	%f191, %f189, 0f3FA57DBF;
$L__BB0_18:
	setp.ge.f32 	%p27, %f1, 0f42840000;
	mov.f32 	%f193, 0f3F800000;
	@%p27 bra 	$L__BB0_21;
	setp.le.f32 	%p28, %f1, 0f41980000;
	mov.f32 	%f193, 0f00000000;
	@%p28 bra 	$L__BB0_21;
	add.f32 	%f129, %f1, 0fC1200000;
	setp.lt.f32 	%p29, %f129, 0f00800000;
	mul.f32 	%f130, %f129, 0f4B000000;
	selp.f32 	%f131, %f130, %f129, %p29;
	selp.f32 	%f132, 0fC1B80000, 0f00000000, %p29;
	mov.b32 	%r38, %f131;
	add.s32 	%r39, %r38, -1059760811;
	and.b32  	%r40, %r39, -8388608;
	sub.s32 	%r41, %r38, %r40;
	mov.b32 	%f133, %r41;
	cvt.rn.f32.s32 	%f134, %r40;
	fma.rn.f32 	%f135, %f134, 0f34000000, %f132;
	add.f32 	%f136, %f133, 0fBF800000;
	fma.rn.f32 	%f137, %f136, 0fBE055027, 0f3E1039F6;
	fma.rn.f32 	%f138, %f137, %f136, 0fBDF8CDCC;
	fma.rn.f32 	%f139, %f138, %f136, 0f3E0F2955;
	fma.rn.f32 	%f140, %f139, %f136, 0fBE2AD8B9;
	fma.rn.f32 	%f141, %f140, %f136, 0f3E4CED0B;
	fma.rn.f32 	%f142, %f141, %f136, 0fBE7FFF22;
	fma.rn.f32 	%f143, %f142, %f136, 0f3EAAAA78;
	fma.rn.f32 	%f144, %f143, %f136, 0fBF000000;
	mul.f32 	%f145, %f136, %f144;
	fma.rn.f32 	%f146, %f145, %f136, %f136;
	fma.rn.f32 	%f147, %f135, 0f3F317218, %f146;
	setp.gt.u32 	%p30, %r38, 2139095039;
	fma.rn.f32 	%f148, %f131, 0f7F800000, 0f7F800000;
	selp.f32 	%f149, %f148, %f147, %p30;
	setp.eq.f32 	%p31, %f131, 0f00000000;
	fma.rn.f32 	%f150, %f149, 0f3F0B0F28, 0fBF97D567;
	selp.f32 	%f193, 0fFF800000, %f150, %p31;
$L__BB0_21:
	max.f32 	%f151, %f191, 0f00000000;
	min.f32 	%f152, %f151, 0f3F800000;
	max.f32 	%f153, %f192, 0f00000000;
	min.f32 	%f154, %f153, 0f3F800000;
	max.f32 	%f155, %f193, 0f00000000;
	min.f32 	%f156, %f155, 0f3F800000;
	div.rn.f32 	%f157, %f154, 0f3F7F07AF;
	div.rn.f32 	%f158, %f156, 0f3F7D96E2;
	add.f32 	%f159, %f22, 0f3F800000;
	mul.f32 	%f160, %f159, %f157;
	shl.b32 	%r42, %r3, 2;
	cvt.s64.s32 	%rd3, %r42;
	cvta.to.global.u64 	%rd4, %rd1;
	add.s64 	%rd5, %rd4, %rd3;
	ld.global.nc.u8 	%rs1, [%rd5];
	cvt.u16.u8 	%rs2, %rs1;
	cvt.rn.f32.u16 	%f161, %rs2;
	div.rn.f32 	%f162, %f161, 0f437F0000;
	ld.global.nc.u8 	%rs3, [%rd5+1];
	cvt.u16.u8 	%rs4, %rs3;
	cvt.rn.f32.u16 	%f163, %rs4;
	div.rn.f32 	%f164, %f163, 0f437F0000;
	ld.global.nc.u8 	%rs5, [%rd5+2];
	cvt.u16.u8 	%rs6, %rs5;
	cvt.rn.f32.u16 	%f165, %rs6;
	div.rn.f32 	%f166, %f165, 0f437F0000;
	ld.global.nc.u8 	%rs7, [%rd5+3];
	cvt.u16.u8 	%rs8, %rs7;
	cvt.rn.f32.u16 	%f167, %rs8;
	mul.f32 	%f168, %f152, %f162;
	max.f32 	%f169, %f168, 0f00000000;
	min.f32 	%f170, %f169, 0f3F800000;
	mul.f32 	%f171, %f160, %f164;
	max.f32 	%f172, %f171, 0f00000000;
	min.f32 	%f173, %f172, 0f3F800000;
	mul.f32 	%f174, %f158, %f166;
	max.f32 	%f175, %f174, 0f00000000;
	min.f32 	%f176, %f175, 0f3F800000;
	fma.rn.f32 	%f177, %f170, 0f437F0000, 0f3F000000;
	max.f32 	%f178, %f177, 0f00000000;
	min.f32 	%f179, %f178, 0f437F0000;
	cvt.rzi.u32.f32 	%r43, %f179;
	cvta.to.global.u64 	%rd6, %rd2;
	add.s64 	%rd7, %rd6, %rd3;
	st.global.u8 	[%rd7], %r43;
	fma.rn.f32 	%f180, %f173, 0f437F0000, 0f3F000000;
	max.f32 	%f181, %f180, 0f00000000;
	min.f32 	%f182, %f181, 0f437F0000;
	cvt.rzi.u32.f32 	%r44, %f182;
	st.global.u8 	[%rd7+1], %r44;
	fma.rn.f32 	%f183, %f176, 0f437F0000, 0f3F000000;
	max.f32 	%f184, %f183, 0f00000000;
	min.f32 	%f185, %f184, 0f437F0000;
	cvt.rzi.u32.f32 	%r45, %f185;
	st.global.u8 	[%rd7+2], %r45;
	add.f32 	%f186, %f167, 0f3F000000;
	max.f32 	%f187, %f186, 0f00000000;
	min.f32 	%f188, %f187, 0f437F0000;
	cvt.rzi.u32.f32 	%r46, %f188;
	st.global.u8 	[%rd7+3], %r46;
$L__BB0_22:
	ret;

}


// ===== COMPILED SASS (sm_100) =====

	.target	sm_100

	.elftype	@"ET_EXEC"


//--------------------- .note.nv.tkinfo           --------------------------
	.section	.note.nv.tkinfo,"",@"SHT_NOTE"
	.sectionflags	@"SHF_NOTE_NV_TKINFO"
	.tkinfo
        /*0018*/ 	.word	0x00000002
        /*0030*/ 	.string	""
        /*0030*/ 	.string	"ptxas"
        /*0030*/ 	.string	"Cuda compilation tools, release 13.0, V13.0.88"
        /*0030*/ 	.string	"Build cuda_13.0.r13.0/compiler.36424714_0"
        /*0030*/ 	.string	"-arch sm_100 -m 64 "



//--------------------- .note.nv.cuinfo           --------------------------
	.section	.note.nv.cuinfo,"",@"SHT_NOTE"
	.sectionflags	@"SHF_NOTE_NV_CUINFO"
        /*0018*/ 	.short	0x0002
        /*001a*/ 	.short	0x0064
        /*001c*/ 	.short	0x0082
	.zero		2


//--------------------- .nv.info                  --------------------------
	.section	.nv.info,"",@"SHT_CUDA_INFO"
	.align	4


	//----- nvinfo : EIATTR_REGCOUNT
	.align		4
        /*0000*/ 	.byte	0x04, 0x2f
        /*0002*/ 	.short	(.L_1 - .L_0)
	.align		4
.L_0:
        /*0004*/ 	.word	index@(white_balance)
        /*0008*/ 	.word	0x00000016


	//----- nvinfo : EIATTR_FRAME_SIZE
	.align		4
.L_1:
        /*000c*/ 	.byte	0x04, 0x11
        /*000e*/ 	.short	(.L_3 - .L_2)
	.align		4
.L_2:
        /*0010*/ 	.word	index@($__internal_0_$__cuda_sm3x_div_rn_noftz_f32_slowpath)
        /*0014*/ 	.word	0x00000000


	//----- nvinfo : EIATTR_FRAME_SIZE
	.align		4
.L_3:
        /*0018*/ 	.byte	0x04, 0x11
        /*001a*/ 	.short	(.L_5 - .L_4)
	.align		4
.L_4:
        /*001c*/ 	.word	index@(white_balance)
        /*0020*/ 	.word	0x00000000


	//----- nvinfo : EIATTR_MIN_STACK_SIZE
	.align		4
.L_5:
        /*0024*/ 	.byte	0x04, 0x12
        /*0026*/ 	.short	(.L_7 - .L_6)
	.align		4
.L_6:
        /*0028*/ 	.word	index@(white_balance)
        /*002c*/ 	.word	0x00000000
.L_7:


//--------------------- .nv.compat                --------------------------
	.section	.nv.compat,"",@"SHT_CUDA_COMPAT_INFO"
	.align	4
        /*0000*/ 	.byte	0x02, 0x09, 0x00, 0x00, 0x02, 0x02, 0x01, 0x00, 0x02, 0x05, 0x05, 0x00, 0x03, 0x07, 0x01, 0x01
        /*0010*/ 	.byte	0x02, 0x03, 0x00, 0x00, 0x02, 0x06, 0x01, 0x00, 0x04, 0x0b, 0x08, 0x00, 0x01, 0x00, 0x00, 0x00
        /*0020*/ 	.byte	0x00, 0x00, 0x00, 0x00


//--------------------- .nv.info.white_balance    --------------------------
	.section	.nv.info.white_balance,"",@"SHT_CUDA_INFO"
	.sectionflags	@""
	.align	4


	//----- nvinfo : EIATTR_CUDA_API_VERSION
	.align		4
        /*0000*/ 	.byte	0x04, 0x37
        /*0002*/ 	.short	(.L_9 - .L_8)
.L_8:
        /*0004*/ 	.word	0x00000082


	//----- nvinfo : EIATTR_KPARAM_INFO
	.align		4
.L_9:
        /*0008*/ 	.byte	0x04, 0x17
        /*000a*/ 	.short	(.L_11 - .L_10)
.L_10:
        /*000c*/ 	.word	0x00000000
        /*0010*/ 	.short	0x0005
        /*0012*/ 	.short	0x001c
        /*0014*/ 	.byte	0x00, 0xf0, 0x11, 0x00


	//----- nvinfo : EIATTR_KPARAM_INFO
	.align		4
.L_11:
        /*0018*/ 	.byte	0x04, 0x17
        /*001a*/ 	.short	(.L_13 - .L_12)
.L_12:
        /*001c*/ 	.word	0x00000000
        /*0020*/ 	.short	0x0004
        /*0022*/ 	.short	0x0018
        /*0024*/ 	.byte	0x00, 0xf0, 0x11, 0x00


	//----- nvinfo : EIATTR_KPARAM_INFO
	.align		4
.L_13:
        /*0028*/ 	.byte	0x04, 0x17
        /*002a*/ 	.short	(.L_15 - .L_14)
.L_14:
        /*002c*/ 	.word	0x00000000
        /*0030*/ 	.short	0x0003
        /*0032*/ 	.short	0x0014
        /*0034*/ 	.byte	0x00, 0xf0, 0x11, 0x00


	//----- nvinfo : EIATTR_KPARAM_INFO
	.align		4
.L_15:
        /*0038*/ 	.byte	0x04, 0x17
        /*003a*/ 	.short	(.L_17 - .L_16)
.L_16:
        /*003c*/ 	.word	0x00000000
        /*0040*/ 	.short	0x0002
        /*0042*/ 	.short	0x0010
        /*0044*/ 	.byte	0x00, 0xf0, 0x11, 0x00


	//----- nvinfo : EIATTR_KPARAM_INFO
	.align		4
.L_17:
        /*0048*/ 	.byte	0x04, 0x17
        /*004a*/ 	.short	(.L_19 - .L_18)
.L_18:
        /*004c*/ 	.word	0x00000000
        /*0050*/ 	.short	0x0001
        /*0052*/ 	.short	0x0008
        /*0054*/ 	.byte	0x00, 0xf5, 0x21, 0x00


	//----- nvinfo : EIATTR_KPARAM_INFO
	.align		4
.L_19:
        /*0058*/ 	.byte	0x04, 0x17
        /*005a*/ 	.short	(.L_21 - .L_20)
.L_20:
        /*005c*/ 	.word	0x00000000
        /*0060*/ 	.short	0x0000
        /*0062*/ 	.short	0x0000
        /*0064*/ 	.byte	0x00, 0xf5, 0x21, 0x00


	//----- nvinfo : EIATTR_SPARSE_MMA_MASK
	.align		4
.L_21:
        /*0068*/ 	.byte	0x03, 0x50
        /*006a*/ 	.short	0x0000


	//----- nvinfo : EIATTR_MAXREG_COUNT
	.align		4
        /*006c*/ 	.byte	0x03, 0x1b
        /*006e*/ 	.short	0x00ff


	//----- nvinfo : EIATTR_MERCURY_ISA_VERSION
	.align		4
        /*0070*/ 	.byte	0x03, 0x5f
        /*0072*/ 	.short	0x0101


	//----- nvinfo : EIATTR_VRC_CTA_INIT_COUNT
	.align		4
        /*0074*/ 	.byte	0x02, 0x4a
	.zero		1
	.zero		1


	//----- nvinfo : EIATTR_EXIT_INSTR_OFFSETS
	.align		4
        /*0078*/ 	.byte	0x04, 0x1c
        /*007a*/ 	.short	(.L_23 - .L_22)


	//   ....[0]....
.L_22:
        /*007c*/ 	.word	0x000000c0


	//   ....[1]....
        /*0080*/ 	.word	0x00001560


	//----- nvinfo : EIATTR_CRS_STACK_SIZE
	.align		4
.L_23:
        /*0084*/ 	.byte	0x04, 0x1e
        /*0086*/ 	.short	(.L_25 - .L_24)
.L_24:
        /*0088*/ 	.word	0x00000000


	//----- nvinfo : EIATTR_CBANK_PARAM_SIZE
	.align		4
.L_25:
        /*008c*/ 	.byte	0x03, 0x19
        /*008e*/ 	.short	0x0020


	//----- nvinfo : EIATTR_PARAM_CBANK
	.align		4
        /*0090*/ 	.byte	0x04, 0x0a
        /*0092*/ 	.short	(.L_27 - .L_26)
	.align		4
.L_26:
        /*0094*/ 	.word	index@(.nv.constant0.white_balance)
        /*0098*/ 	.short	0x0380
        /*009a*/ 	.short	0x0020


	//----- nvinfo : EIATTR_SW_WAR
	.align		4
.L_27:
        /*009c*/ 	.byte	0x04, 0x36
        /*009e*/ 	.short	(.L_29 - .L_28)
.L_28:
        /*00a0*/ 	.word	0x00000008
.L_29:


//--------------------- .nv.callgraph             --------------------------
	.section	.nv.callgraph,"",@"SHT_CUDA_CALLGRAPH"
	.align	4
	.sectionentsize	8
	.align		4
        /*0000*/ 	.word	0x00000000
	.align		4
        /*0004*/ 	.word	0xffffffff
	.align		4
        /*0008*/ 	.word	0x00000000
	.align		4
        /*000c*/ 	.word	0xfffffffe
	.align		4
        /*0010*/ 	.word	0x00000000
	.align		4
        /*0014*/ 	.word	0xfffffffd
	.align		4
        /*0018*/ 	.word	0x00000000
	.align		4
        /*001c*/ 	.word	0xfffffffc


//--------------------- .text.white_balance       --------------------------
	.section	.text.white_balance,"ax",@progbits
	.align	128
        .global         white_balance
        .type           white_balance,@function
        .size           white_balance,(.L_x_32 - white_balance)
        .other          white_balance,@"STO_CUDA_ENTRY STV_DEFAULT"
white_balance:
.text.white_balance:
[----:B------:R-:W-:Y:S01]  /*0000*/  LDC R1, c[0x0][0x37c] ;  /* 0x0000df00ff017b82 */ /* 0x000fe20000000800 */
[----:B------:R-:W0:Y:S07]  /*0010*/  S2R R0, SR_TID.Y ;  /* 0x0000000000007919 */ /* 0x000e2e0000002200 */
[----:B------:R-:W1:Y:S01]  /*0020*/  LDC R4, c[0x0][0x360] ;  /* 0x0000d800ff047b82 */ /* 0x000e620000000800 */
[----:B------:R-:W2:Y:S01]  /*0030*/  LDCU.64 UR6, c[0x0][0x390] ;  /* 0x00007200ff0677ac */ /* 0x000ea20008000a00 */
[----:B------:R-:W1:Y:S06]  /*0040*/  S2R R5, SR_TID.X ;  /* 0x0000000000057919 */ /* 0x000e6c0000002100 */
[----:B------:R-:W0:Y:S08]  /*0050*/  S2UR UR5, SR_CTAID.Y ;  /* 0x00000000000579c3 */ /* 0x000e300000002600 */
[----:B------:R-:W0:Y:S08]  /*0060*/  LDC R3, c[0x0][0x364] ;  /* 0x0000d900ff037b82 */ /* 0x000e300000000800 */
[----:B------:R-:W1:Y:S01]  /*0070*/  S2UR UR4, SR_CTAID.X ;  /* 0x00000000000479c3 */ /* 0x000e620000002500 */
[----:B0-----:R-:W-:-:S05]  /*0080*/  IMAD R3, R3, UR5, R0 ;  /* 0x0000000503037c24 */ /* 0x001fca000f8e0200 */
[----:B--2---:R-:W-:Y:S01]  /*0090*/  ISETP.GE.AND P0, PT, R3, UR7, PT ;  /* 0x0000000703007c0c */ /* 0x004fe2000bf06270 */
[----:B-1----:R-:W-:-:S05]  /*00a0*/  IMAD R4, R4, UR4, R5 ;  /* 0x0000000404047c24 */ /* 0x002fca000f8e0205 */
[----:B------:R-:W-:-:S13]  /*00b0*/  ISETP.GE.OR P0, PT, R4, UR6, P0 ;  /* 0x0000000604007c0c */ /* 0x000fda0008706670 */
[----:B------:R-:W-:Y:S05]  /*00c0*/  @P0 EXIT ;  /* 0x000000000000094d */ /* 0x000fea0003800000 */
[----:B------:R-:W0:Y:S01]  /*00d0*/  LDC R0, c[0x0][0x398] ;  /* 0x0000e600ff007b82 */ /* 0x000e220000000800 */
[----:B------:R-:W-:Y:S01]  /*00e0*/  HFMA2 R5, -RZ, RZ, 1.0341796875, -112.625 ;  /* 0x3c23d70aff057431 */ /* 0x000fe200000001ff */
[----:B------:R-:W-:Y:S01]  /*00f0*/  MOV R2, 0x42c80000 ;  /* 0x42c8000000027802 */ /* 0x000fe20000000f00 */
[----:B------:R-:W-:-:S04]  /*0100*/  IMAD R4, R3, UR6, R4 ;  /* 0x0000000603047c24 */ /* 0x000fc8000f8e0204 */
[----:B------:R-:W-:-:S04]  /*0110*/  FFMA R2, R5, -R2, 1 ;  /* 0x3f80000005027423 */ /* 0x000fc80000000802 */
[----:B------:R-:W-:Y:S01]  /*0120*/  FFMA R5, R2, R5, 0.0099999997764825820923 ;  /* 0x3c23d70a02057423 */ /* 0x000fe20000000005 */
[----:B0-----:R-:W-:-:S04]  /*0130*/  FMNMX R0, R0, 1000, !PT ;  /* 0x447a000000007809 */ /* 0x001fc80007800000 */
[----:B------:R-:W-:-:S04]  /*0140*/  FMNMX R0, R0, 15000, PT ;  /* 0x466a600000007809 */ /* 0x000fc80003800000 */
[----:B------:R-:W0:Y:S01]  /*0150*/  FCHK P0, R0, 100 ;  /* 0x42c8000000007902 */ /* 0x000e220000000000 */
[----:B------:R-:W-:-:S04]  /*0160*/  FFMA R2, R0, R5, RZ ;  /* 0x0000000500027223 */ /* 0x000fc800000000ff */
[----:B------:R-:W-:-:S04]  /*0170*/  FFMA R6, R2, -100, R0 ;  /* 0xc2c8000002067823 */ /* 0x000fc80000000000 */
[----:B------:R-:W-:Y:S01]  /*0180*/  FFMA R2, R5, R6, R2 ;  /* 0x0000000605027223 */ /* 0x000fe20000000002 */
[----:B0-----:R-:W-:Y:S06]  /*0190*/  @!P0 BRA `(.L_x_0) ;  /* 0x0000000000108947 */ /* 0x001fec0003800000 */
[----:B------:R-:W-:Y:S01]  /*01a0*/  IMAD.MOV.U32 R3, RZ, RZ, 0x42c80000 ;  /* 0x42c80000ff037424 */ /* 0x000fe200078e00ff */
[----:B------:R-:W-:-:S07]  /*01b0*/  MOV R12, 0x1d0 ;  /* 0x000001d0000c7802 */ /* 0x000fce0000000f00 */
[----:B------:R-:W-:Y:S05]  /*01c0*/  CALL.REL.NOINC `($__internal_0_$__cuda_sm3x_div_rn_noftz_f32_slowpath) ;  /* 0x0000001000e87944 */ /* 0x000fea0003c00000 */
[----:B------:R-:W-:-:S07]  /*01d0*/  MOV R2, R0 ;  /* 0x0000000000027202 */ /* 0x000fce0000000f00 */
.L_x_0:
[----:B------:R-:W-:Y:S01]  /*01e0*/  FSETP.GTU.AND P0, PT, R2, 66, PT ;  /* 0x428400000200780b */ /* 0x000fe20003f0c000 */
[----:B------:R-:W-:Y:S01]  /*01f0*/  BSSY.RECONVERGENT B0, `(.L_x_1) ;  /* 0x0000096000007945 */ /* 0x000fe20003800200 */
[----:B------:R-:W-:-:S11]  /*0200*/  MOV R3, 0x3f800000 ;  /* 0x3f80000000037802 */ /* 0x000fd60000000f00 */
[----:B------:R-:W-:Y:S05]  /*0210*/  @P0 BRA `(.L_x_2) ;  /* 0x00000000007c0947 */ /* 0x000fea0003800000 */
[C---:B------:R-:W-:Y:S01]  /*0220*/  FMUL R5, R2.reuse, 8388608 ;  /* 0x4b00000002057820 */ /* 0x040fe20000400000 */
[----:B------:R-:W-:Y:S01]  /*0230*/  FSETP.GEU.AND P0, PT, R2, 1.175494350822287508e-38, PT ;  /* 0x008000000200780b */ /* 0x000fe20003f0e000 */
[----:B------:R-:W-:-:S03]  /*0240*/  HFMA2 R7, -RZ, RZ, 1.5048828125, 33.21875 ;  /* 0x3e055027ff077431 */ /* 0x000fc600000001ff */
[----:B------:R-:W-:-:S05]  /*0250*/  FSEL R5, R5, R2, !P0 ;  /* 0x0000000205057208 */ /* 0x000fca0004000000 */
[----:B------:R-:W-:-:S05]  /*0260*/  VIADD R0, R5, 0xc0d55555 ;  /* 0xc0d5555505007836 */ /* 0x000fca0000000000 */
[----:B------:R-:W-:-:S04]  /*0270*/  LOP3.LUT R6, R0, 0xff800000, RZ, 0xc0, !PT ;  /* 0xff80000000067812 */ /* 0x000fc800078ec0ff */
[----:B------:R-:W-:-:S05]  /*0280*/  IADD3 R0, PT, PT, R5, -R6, RZ ;  /* 0x8000000605007210 */ /* 0x000fca0007ffe0ff */
[----:B------:R-:W-:Y:S01]  /*0290*/  FADD R8, R0, -1 ;  /* 0xbf80000000087421 */ /* 0x000fe20000000000 */
[----:B------:R-:W-:Y:S02]  /*02a0*/  FSEL R0, RZ, -23, P0 ;  /* 0xc1b80000ff007808 */ /* 0x000fe40000000000 */
[----:B------:R-:W-:Y:S01]  /*02b0*/  ISETP.GT.U32.AND P0, PT, R5, 0x7f7fffff, PT ;  /* 0x7f7fffff0500780c */ /* 0x000fe20003f04070 */
[----:B------:R-:W-:-:S04]  /*02c0*/  FFMA R7, R8, -R7, 0.14084610342979431152 ;  /* 0x3e1039f608077423 */ /* 0x000fc80000000807 */
[----:B------:R-:W-:-:S04]  /*02d0*/  FFMA R7, R8, R7, -0.12148627638816833496 ;  /* 0xbdf8cdcc08077423 */ /* 0x000fc80000000007 */
[----:B------:R-:W-:-:S04]  /*02e0*/  FFMA R7, R8, R7, 0.13980610668659210205 ;  /* 0x3e0f295508077423 */ /* 0x000fc80000000007 */
[----:B------:R-:W-:-:S04]  /*02f0*/  FFMA R7, R8, R7, -0.16684235632419586182 ;  /* 0xbe2ad8b908077423 */ /* 0x000fc80000000007 */
[----:B------:R-:W-:-:S04]  /*0300*/  FFMA R7, R8, R7, 0.20012299716472625732 ;  /* 0x3e4ced0b08077423 */ /* 0x000fc80000000007 */
[----:B------:R-:W-:-:S04]  /*0310*/  FFMA R7, R8, R7, -0.24999669194221496582 ;  /* 0xbe7fff2208077423 */ /* 0x000fc80000000007 */
[----:B------:R-:W-:-:S04]  /*0320*/  FFMA R7, R8, R7, 0.33333182334899902344 ;  /* 0x3eaaaa7808077423 */ /* 0x000fc80000000007 */
[C---:B------:R-:W-:Y:S01]  /*0330*/  FFMA R9, R8.reuse, R7, -0.5 ;  /* 0xbf00000008097423 */ /* 0x040fe20000000007 */
[----:B------:R-:W-:Y:S01]  /*0340*/  I2FP.F32.S32 R7, R6 ;  /* 0x0000000600077245 */ /* 0x000fe20000201400 */
[----:B------:R-:W-:Y:S02]  /*0350*/  IMAD.MOV.U32 R6, RZ, RZ, 0x7f800000 ;  /* 0x7f800000ff067424 */ /* 0x000fe400078e00ff */
[C---:B------:R-:W-:Y:S02]  /*0360*/  FMUL R9, R8.reuse, R9 ;  /* 0x0000000908097220 */ /* 0x040fe40000400000 */
[----:B------:R-:W-:Y:S01]  /*0370*/  FFMA R0, R7, 1.1920928955078125e-07, R0 ;  /* 0x3400000007007823 */ /* 0x000fe20000000000 */
[----:B------:R-:W-:Y:S01]  /*0380*/  MOV R7, 0x3ec7ae14 ;  /* 0x3ec7ae1400077802 */ /* 0x000fe20000000f00 */
[----:B------:R-:W-:-:S04]  /*0390*/  FFMA R9, R8, R9, R8 ;  /* 0x0000000908097223 */ /* 0x000fc80000000008 */
[----:B------:R-:W-:Y:S01]  /*03a0*/  FFMA R0, R0, 0.69314718246459960938, R9 ;  /* 0x3f31721800007823 */ /* 0x000fe20000000009 */
[C---:B------:R-:W-:Y:S01]  /*03b0*/  @P0 FFMA R0, R5.reuse, R6, +INF ;  /* 0x7f80000005000423 */ /* 0x040fe20000000006 */
[----:B------:R-:W-:Y:S01]  /*03c0*/  FSETP.NEU.AND P0, PT, R5, RZ, PT ;  /* 0x000000ff0500720b */ /* 0x000fe20003f0d000 */
[----:B------:R-:W-:Y:S02]  /*03d0*/  HFMA2 R6, -RZ, RZ, 1.875, 0 ;  /* 0x3f800000ff067431 */ /* 0x000fe400000001ff */
[----:B------:R-:W-:-:S05]  /*03e0*/  FFMA R0, R0, R7, -0.63179999589920043945 ;  /* 0xbf21bda500007423 */ /* 0x000fca0000000007 */
[----:B------:R-:W-:Y:S01]  /*03f0*/  FSEL R0, R0, -INF , P0 ;  /* 0xff80000000007808 */ /* 0x000fe20000000000 */
[----:B------:R-:W-:Y:S06]  /*0400*/  BRA `(.L_x_3) ;  /* 0x0000000400d07947 */ /* 0x000fec0003800000 */
.L_x_2:
[----:B------:R-:W-:Y:S01]  /*0410*/  FADD R0, R2, -60 ;  /* 0xc270000002007421 */ /* 0x000fe20000000000 */
[----:B------:R-:W-:Y:S01]  /*0420*/  MOV R11, 0x3a2c32e4 ;  /* 0x3a2c32e4000b7802 */ /* 0x000fe20000000f00 */
[----:B------:R-:W-:Y:S02]  /*0430*/  BSSY.RECONVERGENT B1, `(.L_x_4) ;  /* 0x0000048000017945 */ /* 0x000fe40003800200 */
[C---:B------:R-:W-:Y:S01]  /*0440*/  FMUL R5, |R0|.reuse, 16777216 ;  /* 0x4b80000000057820 */ /* 0x040fe20000400200 */
[C---:B------:R-:W-:Y:S02]  /*0450*/  FSETP.GEU.AND P0, PT, |R0|.reuse, 1.175494350822287508e-38, PT ;  /* 0x008000000000780b */ /* 0x040fe40003f0e200 */
[----:B------:R-:W-:Y:S02]  /*0460*/  FSETP.NEU.AND P1, PT, R0, 1, PT ;  /* 0x3f8000000000780b */ /* 0x000fe40003f2d000 */
[----:B------:R-:W-:-:S05]  /*0470*/  FSEL R5, R5, |R0|, !P0 ;  /* 0x4000000005057208 */ /* 0x000fca0004000000 */
[----:B------:R-:W-:-:S05]  /*0480*/  VIADD R6, R5, 0xc0cafb0d ;  /* 0xc0cafb0d05067836 */ /* 0x000fca0000000000 */
[----:B------:R-:W-:-:S04]  /*0490*/  LOP3.LUT R6, R6, 0xff800000, RZ, 0xc0, !PT ;  /* 0xff80000006067812 */ /* 0x000fc800078ec0ff */
[-C--:B------:R-:W-:Y:S02]  /*04a0*/  IADD3 R5, PT, PT, R5, -R6.reuse, RZ ;  /* 0x8000000605057210 */ /* 0x080fe40007ffe0ff */
[----:B------:R-:W-:-:S03]  /*04b0*/  I2FP.F32.S32 R6, R6 ;  /* 0x0000000600067245 */ /* 0x000fc60000201400 */
[C---:B------:R-:W-:Y:S01]  /*04c0*/  FADD R8, R5.reuse, 1 ;  /* 0x3f80000005087421 */ /* 0x040fe20000000000 */
[----:B------:R-:W-:Y:S01]  /*04d0*/  FADD R7, R5, -1 ;  /* 0xbf80000005077421 */ /* 0x000fe20000000000 */
[----:B------:R-:W-:-:S03]  /*04e0*/  FSEL R5, RZ, -24, P0 ;  /* 0xc1c00000ff057808 */ /* 0x000fc60000000000 */
[----:B------:R-:W-:Y:S01]  /*04f0*/  FADD R9, R7, R7 ;  /* 0x0000000707097221 */ /* 0x000fe20000000000 */
[----:B------:R-:W0:Y:S01]  /*0500*/  MUFU.RCP R8, R8 ;  /* 0x0000000800087308 */ /* 0x000e220000001000 */
[----:B------:R-:W-:Y:S02]  /*0510*/  FFMA R5, R6, 1.1920928955078125e-07, R5 ;  /* 0x3400000006057823 */ /* 0x000fe40000000005 */
[----:B0-----:R-:W-:-:S04]  /*0520*/  FMUL R10, R8, R9 ;  /* 0x00000009080a7220 */ /* 0x001fc80000400000 */
[----:B------:R-:W-:Y:S01]  /*0530*/  FADD R9, R7, -R10 ;  /* 0x8000000a07097221 */ /* 0x000fe20000000000 */
[CC--:B------:R-:W-:Y:S01]  /*0540*/  FMUL R6, R10.reuse, R10.reuse ;  /* 0x0000000a0a067220 */ /* 0x0c0fe20000400000 */
[----:B------:R-:W-:Y:S02]  /*0550*/  FFMA R14, R10, 1.4426950216293334961, R5 ;  /* 0x3fb8aa3b0a0e7823 */ /* 0x000fe40000000005 */
[----:B------:R-:W-:Y:S01]  /*0560*/  FADD R12, R9, R9 ;  /* 0x00000009090c7221 */ /* 0x000fe20000000000 */
[C---:B------:R-:W-:Y:S01]  /*0570*/  FFMA R9, R6.reuse, R11, 0.0032181653659790754318 ;  /* 0x3b52e7db06097423 */ /* 0x040fe2000000000b */
[----:B------:R-:W-:Y:S02]  /*0580*/  FADD R5, R5, -R14 ;  /* 0x8000000e05057221 */ /* 0x000fe40000000000 */
[----:B------:R-:W-:Y:S01]  /*0590*/  FFMA R7, R7, -R10, R12 ;  /* 0x8000000a07077223 */ /* 0x000fe2000000000c */
[----:B------:R-:W-:Y:S01]  /*05a0*/  FFMA R9, R6, R9, 0.018033718690276145935 ;  /* 0x3c93bb7306097423 */ /* 0x000fe20000000009 */
[----:B------:R-:W-:-:S02]  /*05b0*/  FFMA R12, R10, 1.4426950216293334961, R5 ;  /* 0x3fb8aa3b0a0c7823 */ /* 0x000fc40000000005 */
[----:B------:R-:W-:Y:S01]  /*05c0*/  FMUL R7, R8, R7 ;  /* 0x0000000708077220 */ /* 0x000fe20000400000 */
[----:B------:R-:W-:-:S03]  /*05d0*/  FFMA R9, R6, R9, 0.12022458761930465698 ;  /* 0x3df6384f06097423 */ /* 0x000fc60000000009 */
[----:B------:R-:W-:Y:S01]  /*05e0*/  FFMA R5, R7, 1.4426950216293334961, R12 ;  /* 0x3fb8aa3b07057823 */ /* 0x000fe2000000000c */
[----:B------:R-:W-:-:S03]  /*05f0*/  FMUL R9, R6, R9 ;  /* 0x0000000906097220 */ /* 0x000fc60000400000 */
[----:B------:R-:W-:Y:S01]  /*0600*/  FFMA R6, R10, 1.9251366722983220825e-08, R5 ;  /* 0x32a55e340a067823 */ /* 0x000fe20000000005 */
[----:B------:R-:W-:-:S04]  /*0610*/  FMUL R5, R9, 3 ;  /* 0x4040000009057820 */ /* 0x000fc80000400000 */
[----:B------:R-:W-:-:S04]  /*0620*/  FFMA R6, R7, R5, R6 ;  /* 0x0000000507067223 */ /* 0x000fc80000000006 */
[----:B------:R-:W-:Y:S01]  /*0630*/  FFMA R7, R10, R9, R6 ;  /* 0x000000090a077223 */ /* 0x000fe20000000006 */
[----:B------:R-:W-:-:S03]  /*0640*/  IMAD.MOV.U32 R6, RZ, RZ, 0x3f800000 ;  /* 0x3f800000ff067424 */ /* 0x000fc600078e00ff */
[----:B------:R-:W-:-:S04]  /*0650*/  FADD R5, R14, R7 ;  /* 0x000000070e057221 */ /* 0x000fc80000000000 */
[----:B------:R-:W-:-:S04]  /*0660*/  FADD R14, -R14, R5 ;  /* 0x000000050e0e7221 */ /* 0x000fc80000000100 */
[----:B------:R-:W-:Y:S01]  /*0670*/  FADD R7, R7, -R14 ;  /* 0x8000000e07077221 */ /* 0x000fe20000000000 */
[----:B------:R-:W-:Y:S06]  /*0680*/  @!P1 BRA `(.L_x_5) ;  /* 0x0000000000889947 */ /* 0x000fec0003800000 */
[----:B------:R-:W-:-:S13]  /*0690*/  FSETP.NAN.AND P0, PT, |R0|, |R0|, PT ;  /* 0x400000000000720b */ /* 0x000fda0003f08200 */
[----:B------:R-:W-:Y:S01]  /*06a0*/  @P0 FADD R6, R0, -0.1332000046968460083 ;  /* 0xbe08659500060421 */ /* 0x000fe20000000000 */
[----:B------:R-:W-:Y:S06]  /*06b0*/  @P0 BRA `(.L_x_5) ;  /* 0x00000000007c0947 */ /* 0x000fec0003800000 */
[----:B------:R-:W-:-:S04]  /*06c0*/  FSETP.NEU.AND P0, PT, |R0|, +INF , PT ;  /* 0x7f8000000000780b */ /* 0x000fc80003f0d200 */
[----:B------:R-:W-:-:S13]  /*06d0*/  FSETP.NEU.AND P0, PT, R0, RZ, P0 ;  /* 0x000000ff0000720b */ /* 0x000fda000070d000 */
[----:B------:R-:W-:-:S05]  /*06e0*/  @!P0 FADD R6, R0, R0 ;  /* 0x0000000000068221 */ /* 0x000fca0000000000 */
[----:B------:R-:W-:-:S04]  /*06f0*/  @!P0 LOP3.LUT R6, R6, 0x7fffffff, RZ, 0xc0, !PT ;  /* 0x7fffffff06068812 */ /* 0x000fc800078ec0ff */
[----:B------:R-:W-:Y:S01]  /*0700*/  @!P0 LOP3.LUT R6, R6, 0x7f800000, RZ, 0x3c, !PT ;  /* 0x7f80000006068812 */ /* 0x000fe200078e3cff */
[----:B------:R-:W-:Y:S06]  /*0710*/  @!P0 BRA `(.L_x_5) ;  /* 0x0000000000648947 */ /* 0x000fec0003800000 */
[C---:B------:R-:W-:Y:S01]  /*0720*/  FMUL R6, R5.reuse, -0.1332000046968460083 ;  /* 0xbe08659505067820 */ /* 0x040fe20000400000 */
[----:B------:R-:W-:Y:S01]  /*0730*/  HFMA2 R13, -RZ, RZ, 0.64013671875, -15.109375 ;  /* 0x391fcb8eff0d7431 */ /* 0x000fe200000001ff */
[----:B------:R-:W-:Y:S02]  /*0740*/  FSETP.GEU.AND P3, PT, R2, 60, PT ;  /* 0x427000000200780b */ /* 0x000fe40003f6e000 */
[----:B------:R-:W0:Y:S01]  /*0750*/  FRND R9, R6 ;  /* 0x0000000600097307 */ /* 0x000e220000201000 */
[----:B------:R-:W-:Y:S01]  /*0760*/  FFMA R8, R5, -0.1332000046968460083, -R6 ;  /* 0xbe08659505087823 */ /* 0x000fe20000000806 */
[----:B------:R-:W-:-:S03]  /*0770*/  FSETP.GT.AND P0, PT, |R6|, 152, PT ;  /* 0x431800000600780b */ /* 0x000fc60003f04200 */
[----:B------:R-:W-:-:S03]  /*0780*/  FFMA R11, R7, -0.1332000046968460083, R8 ;  /* 0xbe086595070b7823 */ /* 0x000fc60000000008 */
[----:B------:R-:W1:Y:S01]  /*0790*/  F2I.NTZ R10, R6 ;  /* 0x00000006000a7305 */ /* 0x000e620000203100 */
[----:B0-----:R-:W-:Y:S01]  /*07a0*/  FADD R8, R6, -R9 ;  /* 0x8000000906087221 */ /* 0x001fe20000000000 */
[----:B------:R-:W-:-:S03]  /*07b0*/  FSETP.GT.AND P2, PT, R9, RZ, PT ;  /* 0x000000ff0900720b */ /* 0x000fc60003f44000 */
[----:B------:R-:W-:Y:S01]  /*07c0*/  FADD R8, R8, R11 ;  /* 0x0000000b08087221 */ /* 0x000fe20000000000 */
[----:B------:R-:W-:Y:S02]  /*07d0*/  SEL R9, RZ, 0x83000000, P2 ;  /* 0x83000000ff097807 */ /* 0x000fe40001000000 */
[----:B------:R-:W-:Y:S01]  /*07e0*/  FSETP.GEU.AND P2, PT, R6, RZ, PT ;  /* 0x000000ff0600720b */ /* 0x000fe20003f4e000 */
[----:B------:R-:W-:Y:S02]  /*07f0*/  FFMA R11, R8, R13, 0.0013391353422775864601 ;  /* 0x3aaf85ed080b7423 */ /* 0x000fe4000000000d */
[----:B-1----:R-:W-:Y:S01]  /*0800*/  IMAD R10, R10, 0x800000, -R9 ;  /* 0x008000000a0a7824 */ /* 0x002fe200078e0a09 */
[----:B------:R-:W-:Y:S01]  /*0810*/  FSEL R6, RZ, +INF , !P2 ;  /* 0x7f800000ff067808 */ /* 0x000fe20005000000 */
[----:B------:R-:W-:-:S04]  /*0820*/  FFMA R11, R8, R11, 0.0096188392490148544312 ;  /* 0x3c1d9856080b7423 */ /* 0x000fc8000000000b */
[----:B------:R-:W-:-:S04]  /*0830*/  FFMA R11, R8, R11, 0.055503588169813156128 ;  /* 0x3d6357bb080b7423 */ /* 0x000fc8000000000b */
[----:B------:R-:W-:-:S04]  /*0840*/  FFMA R11, R8, R11, 0.24022644758224487305 ;  /* 0x3e75fdec080b7423 */ /* 0x000fc8000000000b */
[----:B------:R-:W-:-:S04]  /*0850*/  FFMA R11, R8, R11, 0.69314718246459960938 ;  /* 0x3f317218080b7423 */ /* 0x000fc8000000000b */
[----:B------:R-:W-:Y:S01]  /*0860*/  FFMA R11, R8, R11, 1 ;  /* 0x3f800000080b7423 */ /* 0x000fe2000000000b */
[----:B------:R-:W-:-:S05]  /*0870*/  IADD3 R8, PT, PT, R9, 0x7f000000, RZ ;  /* 0x7f00000009087810 */ /* 0x000fca0007ffe0ff */
[----:B------:R-:W-:-:S04]  /*0880*/  FMUL R11, R8, R11 ;  /* 0x0000000b080b7220 */ /* 0x000fc80000400000 */
[----:B------:R-:W-:Y:S01]  /*0890*/  @!P0 FMUL R6, R10, R11 ;  /* 0x0000000b0a068220 */ /* 0x000fe20000400000 */
[----:B------:R-:W-:-:S07]  /*08a0*/  @!P3 MOV R6, 0x7fffffff ;  /* 0x7fffffff0006b802 */ /* 0x000fce0000000f00 */
.L_x_5:
[----:B------:R-:W-:Y:S05]  /*08b0*/  BSYNC.RECONVERGENT B1 ;  /* 0x0000000000017941 */ /* 0x000fea0003800200 */
.L_x_4:
[C---:B------:R-:W-:Y:S01]  /*08c0*/  FMUL R8, R5.reuse, -0.075499996542930603027 ;  /* 0xbd9a9fbe05087820 */ /* 0x040fe20000400000 */
[----:B------:R-:W-:Y:S01]  /*08d0*/  HFMA2 R12, -RZ, RZ, 0.64013671875, -15.109375 ;  /* 0x391fcb8eff0c7431 */ /* 0x000fe200000001ff */
[----:B------:R-:W-:Y:S02]  /*08e0*/  BSSY.RECONVERGENT B1, `(.L_x_6) ;  /* 0x0000024000017945 */ /* 0x000fe40003800200 */
[----:B------:R-:W0:Y:S01]  /*08f0*/  FRND R9, R8 ;  /* 0x0000000800097307 */ /* 0x000e220000201000 */
[----:B------:R-:W-:Y:S01]  /*0900*/  FFMA R10, R5, -0.075499996542930603027, -R8 ;  /* 0xbd9a9fbe050a7823 */ /* 0x000fe20000000808 */
[----:B------:R-:W-:-:S03]  /*0910*/  FSETP.GEU.AND P2, PT, R8, RZ, PT ;  /* 0x000000ff0800720b */ /* 0x000fc60003f4e000 */
[----:B------:R-:W-:-:S03]  /*0920*/  FFMA R10, R7, -0.075499996542930603027, R10 ;  /* 0xbd9a9fbe070a7823 */ /* 0x000fc6000000000a */
[----:B------:R-:W1:Y:S01]  /*0930*/  F2I.NTZ R7, R8 ;  /* 0x0000000800077305 */ /* 0x000e620000203100 */
[----:B0-----:R-:W-:Y:S01]  /*0940*/  FADD R5, R8, -R9 ;  /* 0x8000000908057221 */ /* 0x001fe20000000000 */
[----:B------:R-:W-:-:S03]  /*0950*/  FSETP.GT.AND P0, PT, R9, RZ, PT ;  /* 0x000000ff0900720b */ /* 0x000fc60003f04000 */
[----:B------:R-:W-:-:S04]  /*0960*/  FADD R5, R10, R5 ;  /* 0x000000050a057221 */ /* 0x000fc80000000000 */
[C---:B------:R-:W-:Y:S01]  /*0970*/  FFMA R10, R5.reuse, R12, 0.0013391353422775864601 ;  /* 0x3aaf85ed050a7423 */ /* 0x040fe2000000000c */
[----:B------:R-:W-:Y:S02]  /*0980*/  SEL R12, RZ, 0x83000000, P0 ;  /* 0x83000000ff0c7807 */ /* 0x000fe40000000000 */
[----:B------:R-:W-:Y:S01]  /*0990*/  FSETP.GT.AND P0, PT, |R8|, 152, PT ;  /* 0x431800000800780b */ /* 0x000fe20003f04200 */
[----:B------:R-:W-:Y:S02]  /*09a0*/  FFMA R10, R5, R10, 0.0096188392490148544312 ;  /* 0x3c1d9856050a7423 */ /* 0x000fe4000000000a */
[----:B------:R-:W-:Y:S01]  /*09b0*/  VIADD R9, R12, 0x7f000000 ;  /* 0x7f0000000c097836 */ /* 0x000fe20000000000 */
[----:B-1----:R-:W-:Y:S01]  /*09c0*/  LEA R12, R7, -R12, 0x17 ;  /* 0x8000000c070c7211 */ /* 0x002fe200078eb8ff */
[----:B------:R-:W-:-:S04]  /*09d0*/  FFMA R10, R5, R10, 0.055503588169813156128 ;  /* 0x3d6357bb050a7423 */ /* 0x000fc8000000000a */
[----:B------:R-:W-:-:S04]  /*09e0*/  FFMA R10, R5, R10, 0.24022644758224487305 ;  /* 0x3e75fdec050a7423 */ /* 0x000fc8000000000a */
[----:B------:R-:W-:-:S04]  /*09f0*/  FFMA R10, R5, R10, 0.69314718246459960938 ;  /* 0x3f317218050a7423 */ /* 0x000fc8000000000a */
[----:B------:R-:W-:Y:S01]  /*0a00*/  FFMA R10, R5, R10, 1 ;  /* 0x3f800000050a7423 */ /* 0x000fe2000000000a */
[----:B------:R-:W-:-:S03]  /*0a10*/  MOV R5, 0x3f800000 ;  /* 0x3f80000000057802 */ /* 0x000fc60000000f00 */
[----:B------:R-:W-:-:S04]  /*0a20*/  FMUL R9, R10, R9 ;  /* 0x000000090a097220 */ /* 0x000fc80000400000 */
[----:B------:R-:W-:Y:S01]  /*0a30*/  FMUL R9, R9, R12 ;  /* 0x0000000c09097220 */ /* 0x000fe20000400000 */
[----:B------:R-:W-:Y:S01]  /*0a40*/  @P0 FSEL R9, RZ, +INF , !P2 ;  /* 0x7f800000ff090808 */ /* 0x000fe20005000000 */
[----:B------:R-:W-:Y:S06]  /*0a50*/  @!P1 BRA `(.L_x_7) ;  /* 0x0000000000309947 */ /* 0x000fec0003800000 */
[----:B------:R-:W-:-:S13]  /*0a60*/  FSETP.NAN.AND P0, PT, |R0|, |R0|, PT ;  /* 0x400000000000720b */ /* 0x000fda0003f08200 */
[----:B------:R-:W-:Y:S01]  /*0a70*/  @P0 FADD R5, R0, -0.075499996542930603027 ;  /* 0xbd9a9fbe00050421 */ /* 0x000fe20000000000 */
[----:B------:R-:W-:Y:S06]  /*0a80*/  @P0 BRA `(.L_x_7) ;  /* 0x0000000000240947 */ /* 0x000fec0003800000 */
[----:B------:R-:W-:-:S04]  /*0a90*/  FSETP.NEU.AND P0, PT, |R0|, +INF , PT ;  /* 0x7f8000000000780b */ /* 0x000fc80003f0d200 */
[----:B------:R-:W-:-:S13]  /*0aa0*/  FSETP.NEU.AND P0, PT, R0, RZ, P0 ;  /* 0x000000ff0000720b */ /* 0x000fda000070d000 */
[----:B------:R-:W-:-:S05]  /*0ab0*/  @!P0 FADD R0, R0, R0 ;  /* 0x0000000000008221 */ /* 0x000fca0000000000 */
[----:B------:R-:W-:-:S04]  /*0ac0*/  @!P0 LOP3.LUT R0, R0, 0x7fffffff, RZ, 0xc0, !PT ;  /* 0x7fffffff00008812 */ /* 0x000fc800078ec0ff */
[----:B------:R-:W-:Y:S01]  /*0ad0*/  @!P0 LOP3.LUT R5, R0, 0x7f800000, RZ, 0x3c, !PT ;  /* 0x7f80000000058812 */ /* 0x000fe200078e3cff */
[----:B------:R-:W-:Y:S06]  /*0ae0*/  @!P0 BRA `(.L_x_7) ;  /* 0x00000000000c8947 */ /* 0x000fec0003800000 */
[----:B------:R-:W-:Y:S01]  /*0af0*/  FSETP.GEU.AND P0, PT, R2, 60, PT ;  /* 0x427000000200780b */ /* 0x000fe20003f0e000 */
[----:B------:R-:W-:-:S12]  /*0b00*/  IMAD.MOV.U32 R5, RZ, RZ, R9 ;  /* 0x000000ffff057224 */ /* 0x000fd800078e0009 */
[----:B------:R-:W-:-:S07]  /*0b10*/  @!P0 MOV R5, 0x7fffffff ;  /* 0x7fffffff00058802 */ /* 0x000fce0000000f00 */
.L_x_7:
[----:B------:R-:W-:Y:S05]  /*0b20*/  BSYNC.RECONVERGENT B1 ;  /* 0x0000000000017941 */ /* 0x000fea0003800200 */
.L_x_6:
[----:B------:R-:W-:Y:S01]  /*0b30*/  FMUL R0, R5, 1.129799962043762207 ;  /* 0x3f909d4905007820 */ /* 0x000fe20000400000 */
[----:B------:R-:W-:-:S07]  /*0b40*/  FMUL R6, R6, 1.2928999662399291992 ;  /* 0x3fa57dbf06067820 */ /* 0x000fce0000400000 */
.L_x_3:
[----:B------:R-:W-:Y:S05]  /*0b50*/  BSYNC.RECONVERGENT B0 ;  /* 0x0000000000007941 */ /* 0x000fea0003800200 */
.L_x_1:
[----:B------:R-:W-:Y:S01]  /*0b60*/  MOV R8, 0x3f807ca1 ;  /* 0x3f807ca100087802 */ /* 0x000fe20000000f00 */
[----:B------:R-:W-:Y:S01]  /*0b70*/  FADD.SAT R0, RZ, R0 ;  /* 0x00000000ff007221 */ /* 0x000fe20000002000 */
[----:B------:R-:W-:Y:S01]  /*0b80*/  FSETP.GE.AND P1, PT, R2, 66, PT ;  /* 0x428400000200780b */ /* 0x000fe20003f26000 */
[----:B------:R-:W-:Y:S01]  /*0b90*/  BSSY.RECONVERGENT B0, `(.L_x_8) ;  /* 0x0000028000007945 */ /* 0x000fe20003800200 */
[----:B------:R-:W-:Y:S02]  /*0ba0*/  IMAD.MOV.U32 R5, RZ, RZ, 0x3f800000 ;  /* 0x3f800000ff057424 */ /* 0x000fe400078e00ff */
[----:B------:R-:W-:Y:S01]  /*0bb0*/  FFMA R3, R8, -0.99621099233627319336, R3 ;  /* 0xbf7f07af08037823 */ /* 0x000fe20000000003 */
[----:B------:R0:W1:Y:S03]  /*0bc0*/  FCHK P0, R0, 0.99621099233627319336 ;  /* 0x3f7f07af00007902 */ /* 0x0000660000000000 */
[----:B------:R-:W-:-:S04]  /*0bd0*/  FFMA R7, R3, R8, 1.0038033723831176758 ;  /* 0x3f807ca103077423 */ /* 0x000fc80000000008 */
[----:B------:R-:W-:-:S04]  /*0be0*/  FFMA R3, R0, R7, RZ ;  /* 0x0000000700037223 */ /* 0x000fc800000000ff */
[----:B------:R-:W-:Y:S01]  /*0bf0*/  FFMA R8, R3, -0.99621099233627319336, R0 ;  /* 0xbf7f07af03087823 */ /* 0x000fe20000000000 */
[----:B0-----:R-:W-:Y:S06]  /*0c00*/  @P1 BRA `(.L_x_9) ;  /* 0x0000000000801947 */ /* 0x001fec0003800000 */
[----:B------:R-:W-:Y:S01]  /*0c10*/  FSETP.GTU.AND P1, PT, R2, 19, PT ;  /* 0x419800000200780b */ /* 0x000fe20003f2c000 */
[----:B------:R-:W-:-:S12]  /*0c20*/  HFMA2 R5, -RZ, RZ, 0, 0 ;  /* 0x00000000ff057431 */ /* 0x000fd800000001ff */
[----:B------:R-:W-:Y:S05]  /*0c30*/  @!P1 BRA `(.L_x_9) ;  /* 0x0000000000749947 */ /* 0x000fea0003800000 */
[----:B------:R-:W-:Y:S01]  /*0c40*/  FADD R2, R2, -10 ;  /* 0xc120000002027421 */ /* 0x000fe20000000000 */
[----:B------:R-:W-:-:S04]  /*0c50*/  MOV R10, 0x3e055027 ;  /* 0x3e055027000a7802 */ /* 0x000fc80000000f00 */
[----:B------:R-:W-:-:S13]  /*0c60*/  FSETP.GEU.AND P1, PT, R2, 1.175494350822287508e-38, PT ;  /* 0x008000000200780b */ /* 0x000fda0003f2e000 */
[----:B------:R-:W-:-:S05]  /*0c70*/  @!P1 FMUL R2, R2, 8388608 ;  /* 0x4b00000002029820 */ /* 0x000fca0000400000 */
[----:B------:R-:W-:-:S04]  /*0c80*/  IADD3 R5, PT, PT, R2, -0x3f2aaaab, RZ ;  /* 0xc0d5555502057810 */ /* 0x000fc80007ffe0ff */
[----:B------:R-:W-:-:S05]  /*0c90*/  LOP3.LUT R9, R5, 0xff800000, RZ, 0xc0, !PT ;  /* 0xff80000005097812 */ /* 0x000fca00078ec0ff */
[----:B------:R-:W-:-:S04]  /*0ca0*/  IMAD.IADD R5, R2, 0x1, -R9 ;  /* 0x0000000102057824 */ /* 0x000fc800078e0a09 */
        /* <DEDUP_REMOVED lines=11> */
[----:B------:R-:W-:Y:S02]  /*0d60*/  I2FP.F32.S32 R10, R9 ;  /* 0x00000009000a7245 */ /* 0x000fe40000201400 */
[----:B------:R-:W-:Y:S01]  /*0d70*/  MOV R9, 0x7f800000 ;  /* 0x7f80000000097802 */ /* 0x000fe20000000f00 */
[C---:B------:R-:W-:Y:S02]  /*0d80*/  FMUL R12, R11.reuse, R12 ;  /* 0x0000000c0b0c7220 */ /* 0x040fe40000400000 */
[----:B------:R-:W-:Y:S01]  /*0d90*/  FFMA R5, R10, 1.1920928955078125e-07, R5 ;  /* 0x340000000a057823 */ /* 0x000fe20000000005 */
[----:B------:R-:W-:Y:S02]  /*0da0*/  IMAD.MOV.U32 R10, RZ, RZ, 0x3f0b0f28 ;  /* 0x3f0b0f28ff0a7424 */ /* 0x000fe400078e00ff */
[----:B------:R-:W-:-:S04]  /*0db0*/  FFMA R12, R11, R12, R11 ;  /* 0x0000000c0b0c7223 */ /* 0x000fc8000000000b */
[----:B------:R-:W-:Y:S01]  /*0dc0*/  FFMA R5, R5, 0.69314718246459960938, R12 ;  /* 0x3f31721805057823 */ /* 0x000fe2000000000c */
[C---:B------:R-:W-:Y:S01]  /*0dd0*/  @P1 FFMA R5, R2.reuse, R9, +INF ;  /* 0x7f80000002051423 */ /* 0x040fe20000000009 */
[----:B------:R-:W-:-:S03]  /*0de0*/  FSETP.NEU.AND P1, PT, R2, RZ, PT ;  /* 0x000000ff0200720b */ /* 0x000fc60003f2d000 */
[----:B------:R-:W-:-:S05]  /*0df0*/  FFMA R5, R5, R10, -1.1862000226974487305 ;  /* 0xbf97d56705057423 */ /* 0x000fca000000000a */
[----:B------:R-:W-:-:S07]  /*0e00*/  FSEL R5, R5, -INF , P1 ;  /* 0xff80000005057808 */ /* 0x000fce0000800000 */
.L_x_9:
[----:B------:R-:W-:Y:S05]  /*0e10*/  BSYNC.RECONVERGENT B0 ;  /* 0x0000000000007941 */ /* 0x000fea0003800200 */
.L_x_8:
[----:B------:R-:W-:Y:S01]  /*0e20*/  BSSY.RECONVERGENT B0, `(.L_x_10) ;  /* 0x0000009000007945 */ /* 0x000fe20003800200 */
[----:B------:R-:W-:Y:S01]  /*0e30*/  FFMA R7, R7, R8, R3 ;  /* 0x0000000807077223 */ /* 0x000fe20000000003 */
[----:B------:R-:W-:Y:S01]  /*0e40*/  FADD.SAT R6, RZ, R6 ;  /* 0x00000006ff067221 */ /* 0x000fe20000002000 */
[----:B------:R-:W-:Y:S01]  /*0e50*/  FADD.SAT R2, RZ, R5 ;  /* 0x00000005ff027221 */ /* 0x000fe20000002000 */
[----:B-1----:R-:W-:Y:S06]  /*0e60*/  @!P0 BRA `(.L_x_11) ;  /* 0x0000000000108947 */ /* 0x002fec0003800000 */
[----:B------:R-:W-:Y:S02]  /*0e70*/  MOV R3, 0x3f7f07af ;  /* 0x3f7f07af00037802 */ /* 0x000fe40000000f00 */
[----:B------:R-:W-:-:S07]  /*0e80*/  MOV R12, 0xea0 ;  /* 0x00000ea0000c7802 */ /* 0x000fce0000000f00 */
[----:B------:R-:W-:Y:S05]  /*0e90*/  CALL.REL.NOINC `($__internal_0_$__cuda_sm3x_div_rn_noftz_f32_slowpath) ;  /* 0x0000000400b47944 */ /* 0x000fea0003c00000 */
[----:B------:R-:W-:-:S07]  /*0ea0*/  MOV R7, R0 ;  /* 0x0000000000077202 */ /* 0x000fce0000000f00 */
.L_x_11:
[----:B------:R-:W-:Y:S05]  /*0eb0*/  BSYNC.RECONVERGENT B0 ;  /* 0x0000000000007941 */ /* 0x000fea0003800200 */
.L_x_10:
[----:B------:R-:W-:Y:S02]  /*0ec0*/  HFMA2 R0, -RZ, RZ, 1.875, 0 ;  /* 0x3f800000ff007431 */ /* 0x000fe400000001ff */
[----:B------:R-:W-:Y:S01]  /*0ed0*/  IMAD.MOV.U32 R3, RZ, RZ, 0x3f81377e ;  /* 0x3f81377eff037424 */ /* 0x000fe200078e00ff */
[----:B------:R-:W0:Y:S01]  /*0ee0*/  FCHK P0, R2, 0.99058353900909423828 ;  /* 0x3f7d96e202007902 */ /* 0x000e220000000000 */
[----:B------:R-:W1:Y:S01]  /*0ef0*/  LDCU.64 UR4, c[0x0][0x358] ;  /* 0x00006b00ff0477ac */ /* 0x000e620008000a00 */
[----:B------:R-:W-:Y:S01]  /*0f00*/  BSSY.RECONVERGENT B0, `(.L_x_12) ;  /* 0x000000c000007945 */ /* 0x000fe20003800200 */
[----:B------:R-:W-:-:S04]  /*0f10*/  FFMA R0, R3, -0.99058353900909423828, R0 ;  /* 0xbf7d96e203007823 */ /* 0x000fc80000000000 */
[----:B------:R-:W-:-:S04]  /*0f20*/  FFMA R3, R0, R3, 1.0095059871673583984 ;  /* 0x3f81377e00037423 */ /* 0x000fc80000000003 */
[----:B------:R-:W-:-:S04]  /*0f30*/  FFMA R8, R2, R3, RZ ;  /* 0x0000000302087223 */ /* 0x000fc800000000ff */
[----:B------:R-:W-:-:S04]  /*0f40*/  FFMA R0, R8, -0.99058353900909423828, R2 ;  /* 0xbf7d96e208007823 */ /* 0x000fc80000000002 */
[----:B------:R-:W-:Y:S01]  /*0f50*/  FFMA R8, R3, R0, R8 ;  /* 0x0000000003087223 */ /* 0x000fe20000000008 */
[----:B01----:R-:W-:Y:S06]  /*0f60*/  @!P0 BRA `(.L_x_13) ;  /* 0x0000000000148947 */ /* 0x003fec0003800000 */
[----:B------:R-:W-:Y:S02]  /*0f70*/  MOV R0, R2 ;  /* 0x0000000200007202 */ /* 0x000fe40000000f00 */
[----:B------:R-:W-:Y:S02]  /*0f80*/  MOV R3, 0x3f7d96e2 ;  /* 0x3f7d96e200037802 */ /* 0x000fe40000000f00 */
[----:B------:R-:W-:-:S07]  /*0f90*/  MOV R12, 0xfb0 ;  /* 0x00000fb0000c7802 */ /* 0x000fce0000000f00 */
[----:B------:R-:W-:Y:S05]  /*0fa0*/  CALL.REL.NOINC `($__internal_0_$__cuda_sm3x_div_rn_noftz_f32_slowpath) ;  /* 0x0000000400707944 */ /* 0x000fea0003c00000 */
[----:B------:R-:W-:-:S07]  /*0fb0*/  IMAD.MOV.U32 R8, RZ, RZ, R0 ;  /* 0x000000ffff087224 */ /* 0x000fce00078e0000 */
.L_x_13:
[----:B------:R-:W-:Y:S05]  /*0fc0*/  BSYNC.RECONVERGENT B0 ;  /* 0x0000000000007941 */ /* 0x000fea0003800200 */
.L_x_12:
[----:B------:R-:W0:Y:S01]  /*0fd0*/  LDCU.64 UR6, c[0x0][0x380] ;  /* 0x00007000ff0677ac */ /* 0x000e220008000a00 */
[----:B------:R-:W-:Y:S01]  /*0fe0*/  SHF.L.U32 R2, R4, 0x2, RZ ;  /* 0x0000000204027819 */ /* 0x000fe200000006ff */
[----:B------:R-:W1:Y:S03]  /*0ff0*/  LDC R10, c[0x0][0x39c] ;  /* 0x0000e700ff0a7b82 */ /* 0x000e660000000800 */
[----:B------:R-:W-:Y:S02]  /*1000*/  SHF.R.S32.HI R15, RZ, 0x1f, R2 ;  /* 0x0000001fff0f7819 */ /* 0x000fe40000011402 */
[----:B0-----:R-:W-:-:S04]  /*1010*/  IADD3 R4, P0, PT, R2, UR6, RZ ;  /* 0x0000000602047c10 */ /* 0x001fc8000ff1e0ff */
[----:B------:R-:W-:-:S05]  /*1020*/  IADD3.X R5, PT, PT, R15, UR7, RZ, P0, !PT ;  /* 0x000000070f057c10 */ /* 0x000fca00087fe4ff */
[----:B------:R-:W2:Y:S01]  /*1030*/  LDG.E.U8.CONSTANT R0, desc[UR4][R4.64] ;  /* 0x0000000404007981 */ /* 0x000ea2000c1e9100 */
[----:B------:R-:W-:Y:S01]  /*1040*/  HFMA2 R3, -RZ, RZ, 1.875, 0 ;  /* 0x3f800000ff037431 */ /* 0x000fe200000001ff */
[----:B------:R-:W-:Y:S01]  /*1050*/  MOV R12, 0x3b808081 ;  /* 0x3b808081000c7802 */ /* 0x000fe20000000f00 */
[----:B-1----:R-:W-:Y:S01]  /*1060*/  FADD R10, R10, 1 ;  /* 0x3f8000000a0a7421 */ /* 0x002fe20000000000 */
[----:B------:R-:W-:Y:S03]  /*1070*/  BSSY.RECONVERGENT B0, `(.L_x_14) ;  /* 0x000000e000007945 */ /* 0x000fe60003800200 */
[----:B------:R-:W-:Y:S01]  /*1080*/  FMUL R7, R10, R7 ;  /* 0x000000070a077220 */ /* 0x000fe20000400000 */
[----:B------:R-:W-:-:S04]  /*1090*/  FFMA R3, R12, -255, R3 ;  /* 0xc37f00000c037823 */ /* 0x000fc80000000003 */
[----:B------:R-:W-:Y:S01]  /*10a0*/  FFMA R3, R3, R12, 0.0039215688593685626984 ;  /* 0x3b80808103037423 */ /* 0x000fe2000000000c */
[----:B--2---:R-:W-:-:S04]  /*10b0*/  I2FP.F32.U32 R0, R0 ;  /* 0x0000000000007245 */ /* 0x004fc80000201000 */
        /* <DEDUP_REMOVED lines=9> */
.L_x_15:
[----:B------:R-:W-:Y:S05]  /*1150*/  BSYNC.RECONVERGENT B0 ;  /* 0x0000000000007941 */ /* 0x000fea0003800200 */
.L_x_14:
[----:B------:R-:W2:Y:S01]  /*1160*/  LDG.E.U8.CONSTANT R0, desc[UR4][R4.64+0x1] ;  /* 0x0000010404007981 */ /* 0x000ea2000c1e9100 */
[----:B------:R-:W-:Y:S01]  /*1170*/  HFMA2 R10, -RZ, RZ, 0.9375, -7.688999176025390625e-06 ;  /* 0x3b808081ff0a7431 */ /* 0x000fe200000001ff */
[----:B------:R-:W-:Y:S01]  /*1180*/  MOV R3, 0x437f0000 ;  /* 0x437f000000037802 */ /* 0x000fe20000000f00 */
[----:B------:R-:W-:Y:S04]  /*1190*/  BSSY.RECONVERGENT B0, `(.L_x_16) ;  /* 0x000000d000007945 */ /* 0x000fe80003800200 */
[----:B------:R-:W-:-:S04]  /*11a0*/  FFMA R3, R10, -R3, 1 ;  /* 0x3f8000000a037423 */ /* 0x000fc80000000803 */
        /* <DEDUP_REMOVED lines=11> */
.L_x_17:
[----:B------:R-:W-:Y:S05]  /*1260*/  BSYNC.RECONVERGENT B0 ;  /* 0x0000000000007941 */ /* 0x000fea0003800200 */
.L_x_16:
[----:B------:R-:W2:Y:S01]  /*1270*/  LDG.E.U8.CONSTANT R0, desc[UR4][R4.64+0x2] ;  /* 0x0000020404007981 */ /* 0x000ea2000c1e9100 */
[----:B------:R-:W-:Y:S01]  /*1280*/  HFMA2 R11, -RZ, RZ, 0.9375, -7.688999176025390625e-06 ;  /* 0x3b808081ff0b7431 */ /* 0x000fe200000001ff */
[----:B------:R-:W-:Y:S01]  /*1290*/  MOV R12, 0x437f0000 ;  /* 0x437f0000000c7802 */ /* 0x000fe20000000f00 */
[----:B------:R-:W-:Y:S04]  /*12a0*/  BSSY.RECONVERGENT B0, `(.L_x_18) ;  /* 0x000000e000007945 */ /* 0x000fe80003800200 */
[----:B------:R-:W-:Y:S01]  /*12b0*/  FFMA R12, R11, -R12, 1 ;  /* 0x3f8000000b0c7423 */ /* 0x000fe2000000080c */
[----:B--2---:R-:W-:-:S03]  /*12c0*/  I2FP.F32.U32 R3, R0 ;  /* 0x0000000000037245 */ /* 0x004fc60000201000 */
[----:B------:R-:W-:Y:S01]  /*12d0*/  FFMA R0, R12, R11, 0.0039215688593685626984 ;  /* 0x3b8080810c007423 */ /* 0x000fe2000000000b */
[----:B------:R-:W0:Y:S03]  /*12e0*/  FCHK P0, R3, 255 ;  /* 0x437f000003007902 */ /* 0x000e260000000000 */
[----:B------:R-:W-:-:S04]  /*12f0*/  FFMA R12, R0, R3, RZ ;  /* 0x00000003000c7223 */ /* 0x000fc800000000ff */
[----:B------:R-:W-:-:S04]  /*1300*/  FFMA R11, R12, -255, R3 ;  /* 0xc37f00000c0b7823 */ /* 0x000fc80000000003 */
[----:B------:R-:W-:Y:S01]  /*1310*/  FFMA R11, R0, R11, R12 ;  /* 0x0000000b000b7223 */ /* 0x000fe2000000000c */
[----:B0-----:R-:W-:Y:S06]  /*1320*/  @!P0 BRA `(.L_x_19) ;  /* 0x0000000000148947 */ /* 0x001fec0003800000 */
[----:B------:R-:W-:Y:S01]  /*1330*/  IMAD.MOV.U32 R0, RZ, RZ, R3 ;  /* 0x000000ffff007224 */ /* 0x000fe200078e0003 */
[----:B------:R-:W-:Y:S02]  /*1340*/  MOV R3, 0x437f0000 ;  /* 0x437f000000037802 */ /* 0x000fe40000000f00 */
[----:B------:R-:W-:-:S07]  /*1350*/  MOV R12, 0x1370 ;  /* 0x00001370000c7802 */ /* 0x000fce0000000f00 */
[----:B------:R-:W-:Y:S05]  /*1360*/  CALL.REL.NOINC `($__internal_0_$__cuda_sm3x_div_rn_noftz_f32_slowpath) ;  /* 0x0000000000807944 */ /* 0x000fea0003c00000 */
[----:B------:R-:W-:-:S07]  /*1370*/  MOV R11, R0 ;  /* 0x00000000000b7202 */ /* 0x000fce0000000f00 */
.L_x_19:
[----:B------:R-:W-:Y:S05]  /*1380*/  BSYNC.RECONVERGENT B0 ;  /* 0x0000000000007941 */ /* 0x000fea0003800200 */
.L_x_18:
[----:B------:R0:W2:Y:S01]  /*1390*/  LDG.E.U8.CONSTANT R4, desc[UR4][R4.64+0x3] ;  /* 0x0000030404047981 */ /* 0x0000a2000c1e9100 */
[----:B------:R-:W-:Y:S02]  /*13a0*/  HFMA2 R3, -RZ, RZ, 3.748046875, 0 ;  /* 0x437f0000ff037431 */ /* 0x000fe400000001ff */
[----:B------:R-:W-:Y:S01]  /*13b0*/  FMUL.SAT R7, R7, R10 ;  /* 0x0000000a07077220 */ /* 0x000fe20000402000 */
[----:B------:R-:W-:Y:S01]  /*13c0*/  FMUL.SAT R6, R6, R9 ;  /* 0x0000000906067220 */ /* 0x000fe20000402000 */
[----:B------:R-:W-:Y:S01]  /*13d0*/  FMUL.SAT R8, R11, R8 ;  /* 0x000000080b087220 */ /* 0x000fe20000402000 */
[----:B------:R-:W1:Y:S01]  /*13e0*/  LDCU.64 UR6, c[0x0][0x388] ;  /* 0x00007100ff0677ac */ /* 0x000e620008000a00 */
[-C--:B------:R-:W-:Y:S01]  /*13f0*/  FFMA R7, R7, R3.reuse, 0.5 ;  /* 0x3f00000007077423 */ /* 0x080fe20000000003 */
[-C--:B------:R-:W-:Y:S01]  /*1400*/  FFMA R6, R6, R3.reuse, 0.5 ;  /* 0x3f00000006067423 */ /* 0x080fe20000000003 */
[----:B------:R-:W-:-:S03]  /*1410*/  FFMA R8, R8, R3, 0.5 ;  /* 0x3f00000008087423 */ /* 0x000fc60000000003 */
[----:B------:R-:W-:Y:S02]  /*1420*/  FMNMX R7, RZ, R7, !PT ;  /* 0x00000007ff077209 */ /* 0x000fe40007800000 */
[----:B------:R-:W-:Y:S02]  /*1430*/  FMNMX R6, RZ, R6, !PT ;  /* 0x00000006ff067209 */ /* 0x000fe40007800000 */
[----:B------:R-:W-:Y:S02]  /*1440*/  FMNMX R8, RZ, R8, !PT ;  /* 0x00000008ff087209 */ /* 0x000fe40007800000 */
[----:B------:R-:W-:Y:S02]  /*1450*/  FMNMX R7, R7, 255, PT ;  /* 0x437f000007077809 */ /* 0x000fe40003800000 */
[----:B------:R-:W-:Y:S02]  /*1460*/  FMNMX R6, R6, 255, PT ;  /* 0x437f000006067809 */ /* 0x000fe40003800000 */
[----:B------:R-:W-:-:S02]  /*1470*/  FMNMX R8, R8, 255, PT ;  /* 0x437f000008087809 */ /* 0x000fc40003800000 */
[----:B0-----:R-:W0:Y:S01]  /*1480*/  F2I.U32.TRUNC.NTZ R5, R6 ;  /* 0x0000000600057305 */ /* 0x001e22000020f000 */
[----:B-1----:R-:W-:-:S04]  /*1490*/  IADD3 R2, P0, PT, R2, UR6, RZ ;  /* 0x0000000602027c10 */ /* 0x002fc8000ff1e0ff */
[----:B------:R-:W-:-:S03]  /*14a0*/  IADD3.X R3, PT, PT, R15, UR7, RZ, P0, !PT ;  /* 0x000000070f037c10 */ /* 0x000fc600087fe4ff */
[----:B------:R-:W1:Y:S02]  /*14b0*/  F2I.U32.TRUNC.NTZ R7, R7 ;  /* 0x0000000700077305 */ /* 0x000e64000020f000 */
[----:B0-----:R-:W-:Y:S06]  /*14c0*/  STG.E.U8 desc[UR4][R2.64], R5 ;  /* 0x0000000502007986 */ /* 0x001fec000c101104 */
[----:B------:R-:W0:Y:S01]  /*14d0*/  F2I.U32.TRUNC.NTZ R9, R8 ;  /* 0x0000000800097305 */ /* 0x000e22000020f000 */
[----:B-1----:R-:W-:Y:S04]  /*14e0*/  STG.E.U8 desc[UR4][R2.64+0x1], R7 ;  /* 0x0000010702007986 */ /* 0x002fe8000c101104 */
[----:B0-----:R-:W-:Y:S01]  /*14f0*/  STG.E.U8 desc[UR4][R2.64+0x2], R9 ;  /* 0x0000020902007986 */ /* 0x001fe2000c101104 */
[----:B--2---:R-:W-:-:S05]  /*1500*/  I2FP.F32.U32 R0, R4 ;  /* 0x0000000400007245 */ /* 0x004fca0000201000 */
[----:B------:R-:W-:-:S05]  /*1510*/  FADD R0, R0, 0.5 ;  /* 0x3f00000000007421 */ /* 0x000fca0000000000 */
[----:B------:R-:W-:-:S04]  /*1520*/  FMNMX R0, RZ, R0, !PT ;  /* 0x00000000ff007209 */ /* 0x000fc80007800000 */
[----:B------:R-:W-:-:S04]  /*1530*/  FMNMX R0, R0, 255, PT ;  /* 0x437f000000007809 */ /* 0x000fc80003800000 */
[----:B------:R-:W0:Y:S02]  /*1540*/  F2I.U32.TRUNC.NTZ R11, R0 ;  /* 0x00000000000b7305 */ /* 0x000e24000020f000 */
[----:B0-----:R-:W-:Y:S01]  /*1550*/  STG.E.U8 desc[UR4][R2.64+0x3], R11 ;  /* 0x0000030b02007986 */ /* 0x001fe2000c101104 */
[----:B------:R-:W-:Y:S05]  /*1560*/  EXIT ;  /* 0x000000000000794d */ /* 0x000fea0003800000 */
        .weak           $__internal_0_$__cuda_sm3x_div_rn_noftz_f32_slowpath
        .type           $__internal_0_$__cuda_sm3x_div_rn_noftz_f32_slowpath,@function
        .size           $__internal_0_$__cuda_sm3x_div_rn_noftz_f32_slowpath,(.L_x_32 - $__internal_0_$__cuda_sm3x_div_rn_noftz_f32_slowpath)
$__internal_0_$__cuda_sm3x_div_rn_noftz_f32_slowpath:
[----:B------:R-:W-:Y:S01]  /*1570*/  SHF.R.U32.HI R11, RZ, 0x17, R3 ;  /* 0x00000017ff0b7819 */ /* 0x000fe20000011603 */
[----:B------:R-:W-:Y:S01]  /*1580*/  BSSY.RECONVERGENT B1, `(.L_x_20) ;  /* 0x0000062000017945 */ /* 0x000fe20003800200 */
[----:B------:R-:W-:Y:S02]  /*1590*/  SHF.R.U32.HI R13, RZ, 0x17, R0 ;  /* 0x00000017ff0d7819 */ /* 0x000fe40000011600 */
[----:B------:R-:W-:Y:S02]  /*15a0*/  LOP3.LUT R11, R11, 0xff, RZ, 0xc0, !PT ;  /* 0x000000ff0b0b7812 */ /* 0x000fe400078ec0ff */
[----:B------:R-:W-:-:S03]  /*15b0*/  LOP3.LUT R16, R13, 0xff, RZ, 0xc0, !PT ;  /* 0x000000ff0d107812 */ /* 0x000fc600078ec0ff */
[----:B------:R-:W-:Y:S01]  /*15c0*/  VIADD R17, R11, 0xffffffff ;  /* 0xffffffff0b117836 */ /* 0x000fe20000000000 */
[----:B------:R-:W-:-:S04]  /*15d0*/  IADD3 R14, PT, PT, R16, -0x1, RZ ;  /* 0xffffffff100e7810 */ /* 0x000fc80007ffe0ff */
[----:B------:R-:W-:-:S04]  /*15e0*/  ISETP.GT.U32.AND P0, PT, R17, 0xfd, PT ;  /* 0x000000fd1100780c */ /* 0x000fc80003f04070 */
[----:B------:R-:W-:-:S13]  /*15f0*/  ISETP.GT.U32.OR P0, PT, R14, 0xfd, P0 ;  /* 0x000000fd0e00780c */ /* 0x000fda0000704470 */
[----:B------:R-:W-:Y:S01]  /*1600*/  @!P0 MOV R13, RZ ;  /* 0x000000ff000d8202 */ /* 0x000fe20000000f00 */
[----:B------:R-:W-:Y:S06]  /*1610*/  @!P0 BRA `(.L_x_21) ;  /* 0x00000000005c8947 */ /* 0x000fec0003800000 */
[----:B------:R-:W-:Y:S02]  /*1620*/  FSETP.GTU.FTZ.AND P0, PT, |R0|, +INF , PT ;  /* 0x7f8000000000780b */ /* 0x000fe40003f1c200 */
[----:B------:R-:W-:-:S04]  /*1630*/  FSETP.GTU.FTZ.AND P1, PT, |R3|, +INF , PT ;  /* 0x7f8000000300780b */ /* 0x000fc80003f3c200 */
[----:B------:R-:W-:-:S13]  /*1640*/  PLOP3.LUT P0, PT, P0, P1, PT, 0xf8, 0x8f ;  /* 0x00000000008f781c */ /* 0x000fda0000703f70 */
[----:B------:R-:W-:Y:S05]  /*1650*/  @P0 BRA `(.L_x_22) ;  /* 0x00000004004c0947 */ /* 0x000fea0003800000 */
[----:B------:R-:W-:-:S13]  /*1660*/  LOP3.LUT P0, RZ, R3, 0x7fffffff, R0, 0xc8, !PT ;  /* 0x7fffffff03ff7812 */ /* 0x000fda000780c800 */
[----:B------:R-:W-:Y:S05]  /*1670*/  @!P0 BRA `(.L_x_23) ;  /* 0x00000004003c8947 */ /* 0x000fea0003800000 */
[C---:B------:R-:W-:Y:S02]  /*1680*/  FSETP.NEU.FTZ.AND P1, PT, |R0|.reuse, +INF , PT ;  /* 0x7f8000000000780b */ /* 0x040fe40003f3d200 */
[----:B------:R-:W-:Y:S02]  /*1690*/  FSETP.NEU.FTZ.AND P2, PT, |R3|, +INF , PT ;  /* 0x7f8000000300780b */ /* 0x000fe40003f5d200 */
[----:B------:R-:W-:-:S11]  /*16a0*/  FSETP.NEU.FTZ.AND P0, PT, |R0|, +INF , PT ;  /* 0x7f8000000000780b */ /* 0x000fd60003f1d200 */
[----:B------:R-:W-:Y:S05]  /*16b0*/  @!P2 BRA !P1, `(.L_x_23) ;  /* 0x00000004002ca947 */ /* 0x000fea0004800000 */
[----:B------:R-:W-:-:S04]  /*16c0*/  LOP3.LUT P1, RZ, R0, 0x7fffffff, RZ, 0xc0, !PT ;  /* 0x7fffffff00ff7812 */ /* 0x000fc8000782c0ff */
[----:B------:R-:W-:-:S13]  /*16d0*/  PLOP3.LUT P1, PT, P2, P1, PT, 0x2f, 0xf2 ;  /* 0x0000000000f2781c */ /* 0x000fda0001722577 */
[----:B------:R-:W-:Y:S05]  /*16e0*/  @P1 BRA `(.L_x_24) ;  /* 0x0000000400181947 */ /* 0x000fea0003800000 */
[----:B------:R-:W-:-:S04]  /*16f0*/  LOP3.LUT P1, RZ, R3, 0x7fffffff, RZ, 0xc0, !PT ;  /* 0x7fffffff03ff7812 */ /* 0x000fc8000782c0ff */
[----:B------:R-:W-:-:S13]  /*1700*/  PLOP3.LUT P0, PT, P0, P1, PT, 0x2f, 0xf2 ;  /* 0x0000000000f2781c */ /* 0x000fda0000702577 */
[----:B------:R-:W-:Y:S05]  /*1710*/  @P0 BRA `(.L_x_25) ;  /* 0x0000000400000947 */ /* 0x000fea0003800000 */
[----:B------:R-:W-:Y:S02]  /*1720*/  ISETP.GE.AND P0, PT, R14, RZ, PT ;  /* 0x000000ff0e00720c */ /* 0x000fe40003f06270 */
[----:B------:R-:W-:-:S11]  /*1730*/  ISETP.GE.AND P1, PT, R17, RZ, PT ;  /* 0x000000ff1100720c */ /* 0x000fd60003f26270 */
[----:B------:R-:W-:Y:S01]  /*1740*/  @P0 MOV R13, RZ ;  /* 0x000000ff000d0202 */ /* 0x000fe20000000f00 */
[----:B------:R-:W-:Y:S02]  /*1750*/  @!P0 IMAD.MOV.U32 R13, RZ, RZ, -0x40 ;  /* 0xffffffc0ff0d8424 */ /* 0x000fe400078e00ff */
[----:B------:R-:W-:Y:S01]  /*1760*/  @!P0 FFMA R0, R0, 1.84467440737095516160e+19, RZ ;  /* 0x5f80000000008823 */ /* 0x000fe200000000ff */
[----:B------:R-:W-:Y:S02]  /*1770*/  @!P1 FFMA R3, R3, 1.84467440737095516160e+19, RZ ;  /* 0x5f80000003039823 */ /* 0x000fe400000000ff */
[----:B------:R-:W-:-:S07]  /*1780*/  @!P1 IADD3 R13, PT, PT, R13, 0x40, RZ ;  /* 0x000000400d0d9810 */ /* 0x000fce0007ffe0ff */
.L_x_21:
[----:B------:R-:W-:Y:S01]  /*1790*/  LEA R14, R11, 0xc0800000, 0x17 ;  /* 0xc08000000b0e7811 */ /* 0x000fe200078eb8ff */
[----:B------:R-:W-:Y:S01]  /*17a0*/  BSSY.RECONVERGENT B2, `(.L_x_26) ;  /* 0x0000036000027945 */ /* 0x000fe20003800200 */
[----:B------:R-:W-:Y:S02]  /*17b0*/  IADD3 R16, PT, PT, R16, -0x7f, RZ ;  /* 0xffffff8110107810 */ /* 0x000fe40007ffe0ff */
[----:B------:R-:W-:-:S03]  /*17c0*/  IADD3 R17, PT, PT, -R14, R3, RZ ;  /* 0x000000030e117210 */ /* 0x000fc60007ffe1ff */
[C---:B------:R-:W-:Y:S01]  /*17d0*/  IMAD R0, R16.reuse, -0x800000, R0 ;  /* 0xff80000010007824 */ /* 0x040fe200078e0200 */
[----:B------:R-:W0:Y:S01]  /*17e0*/  MUFU.RCP R3, R17 ;  /* 0x0000001100037308 */ /* 0x000e220000001000 */
[----:B------:R-:W-:Y:S01]  /*17f0*/  FADD.FTZ R19, -R17, -RZ ;  /* 0x800000ff11137221 */ /* 0x000fe20000010100 */
[----:B------:R-:W-:-:S05]  /*1800*/  IADD3 R16, PT, PT, R16, 0x7f, -R11 ;  /* 0x0000007f10107810 */ /* 0x000fca0007ffe80b */
[----:B------:R-:W-:Y:S02]  /*1810*/  IMAD.IADD R16, R16, 0x1, R13 ;  /* 0x0000000110107824 */ /* 0x000fe400078e020d */
[----:B0-----:R-:W-:-:S04]  /*1820*/  FFMA R14, R3, R19, 1 ;  /* 0x3f800000030e7423 */ /* 0x001fc80000000013 */
[----:B------:R-:W-:-:S04]  /*1830*/  FFMA R3, R3, R14, R3 ;  /* 0x0000000e03037223 */ /* 0x000fc80000000003 */
[----:B------:R-:W-:-:S04]  /*1840*/  FFMA R14, R0, R3, RZ ;  /* 0x00000003000e7223 */ /* 0x000fc800000000ff */
[----:B------:R-:W-:-:S04]  /*1850*/  FFMA R18, R19, R14, R0 ;  /* 0x0000000e13127223 */ /* 0x000fc80000000000 */
[----:B------:R-:W-:-:S04]  /*1860*/  FFMA R14, R3, R18, R14 ;  /* 0x00000012030e7223 */ /* 0x000fc8000000000e */
[----:B------:R-:W-:-:S04]  /*1870*/  FFMA R19, R19, R14, R0 ;  /* 0x0000000e13137223 */ /* 0x000fc80000000000 */
[----:B------:R-:W-:-:S05]  /*1880*/  FFMA R0, R3, R19, R14 ;  /* 0x0000001303007223 */ /* 0x000fca000000000e */
[----:B------:R-:W-:-:S04]  /*1890*/  SHF.R.U32.HI R11, RZ, 0x17, R0 ;  /* 0x00000017ff0b7819 */ /* 0x000fc80000011600 */
[----:B------:R-:W-:-:S04]  /*18a0*/  LOP3.LUT R11, R11, 0xff, RZ, 0xc0, !PT ;  /* 0x000000ff0b0b7812 */ /* 0x000fc800078ec0ff */
[----:B------:R-:W-:-:S04]  /*18b0*/  IADD3 R17, PT, PT, R11, R16, RZ ;  /* 0x000000100b117210 */ /* 0x000fc80007ffe0ff */
[----:B------:R-:W-:-:S04]  /*18c0*/  IADD3 R11, PT, PT, R17, -0x1, RZ ;  /* 0xffffffff110b7810 */ /* 0x000fc80007ffe0ff */
[----:B------:R-:W-:-:S13]  /*18d0*/  ISETP.GE.U32.AND P0, PT, R11, 0xfe, PT ;  /* 0x000000fe0b00780c */ /* 0x000fda0003f06070 */
[----:B------:R-:W-:Y:S05]  /*18e0*/  @!P0 BRA `(.L_x_27) ;  /* 0x0000000000808947 */ /* 0x000fea0003800000 */
[----:B------:R-:W-:-:S13]  /*18f0*/  ISETP.GT.AND P0, PT, R17, 0xfe, PT ;  /* 0x000000fe1100780c */ /* 0x000fda0003f04270 */
[----:B------:R-:W-:Y:S05]  /*1900*/  @P0 BRA `(.L_x_28) ;  /* 0x00000000006c0947 */ /* 0x000fea0003800000 */
[----:B------:R-:W-:-:S13]  /*1910*/  ISETP.GE.AND P0, PT, R17, 0x1, PT ;  /* 0x000000011100780c */ /* 0x000fda0003f06270 */
[----:B------:R-:W-:Y:S05]  /*1920*/  @P0 BRA `(.L_x_29) ;  /* 0x0000000000740947 */ /* 0x000fea0003800000 */
[----:B------:R-:W-:Y:S02]  /*1930*/  ISETP.GE.AND P0, PT, R17, -0x18, PT ;  /* 0xffffffe81100780c */ /* 0x000fe40003f06270 */
[----:B------:R-:W-:-:S11]  /*1940*/  LOP3.LUT R0, R0, 0x80000000, RZ, 0xc0, !PT ;  /* 0x8000000000007812 */ /* 0x000fd600078ec0ff */
[----:B------:R-:W-:Y:S05]  /*1950*/  @!P0 BRA `(.L_x_29) ;  /* 0x0000000000688947 */ /* 0x000fea0003800000 */
[-CC-:B------:R-:W-:Y:S01]  /*1960*/  FFMA.RZ R11, R3, R19.reuse, R14.reuse ;  /* 0x00000013030b7223 */ /* 0x180fe2000000c00e */
[C---:B------:R-:W-:Y:S02]  /*1970*/  IADD3 R16, PT, PT, R17.reuse, 0x20, RZ ;  /* 0x0000002011107810 */ /* 0x040fe40007ffe0ff */
[----:B------:R-:W-:Y:S02]  /*1980*/  ISETP.NE.AND P2, PT, R17, RZ, PT ;  /* 0x000000ff1100720c */ /* 0x000fe40003f45270 */
[----:B------:R-:W-:Y:S01]  /*1990*/  LOP3.LUT R13, R11, 0x7fffff, RZ, 0xc0, !PT ;  /* 0x007fffff0b0d7812 */ /* 0x000fe200078ec0ff */
[CCC-:B------:R-:W-:Y:S01]  /*19a0*/  FFMA.RP R11, R3.reuse, R19.reuse, R14.reuse ;  /* 0x00000013030b7223 */ /* 0x1c0fe2000000800e */
[----:B------:R-:W-:Y:S01]  /*19b0*/  FFMA.RM R14, R3, R19, R14 ;  /* 0x00000013030e7223 */ /* 0x000fe2000000400e */
[----:B------:R-:W-:Y:S01]  /*19c0*/  IMAD.MOV R3, RZ, RZ, -R17 ;  /* 0x000000ffff037224 */ /* 0x000fe200078e0a11 */
[----:B------:R-:W-:Y:S02]  /*19d0*/  LOP3.LUT R13, R13, 0x800000, RZ, 0xfc, !PT ;  /* 0x008000000d0d7812 */ /* 0x000fe400078efcff */
[----:B------:R-:W-:-:S02]  /*19e0*/  ISETP.NE.AND P1, PT, R17, RZ, PT ;  /* 0x000000ff1100720c */ /* 0x000fc40003f25270 */
[----:B------:R-:W-:Y:S02]  /*19f0*/  SHF.L.U32 R16, R13, R16, RZ ;  /* 0x000000100d107219 */ /* 0x000fe400000006ff */
[----:B------:R-:W-:Y:S02]  /*1a00*/  FSETP.NEU.FTZ.AND P0, PT, R11, R14, PT ;  /* 0x0000000e0b00720b */ /* 0x000fe40003f1d000 */
[----:B------:R-:W-:Y:S02]  /*1a10*/  SEL R14, R3, RZ, P2 ;  /* 0x000000ff030e7207 */ /* 0x000fe40001000000 */
[----:B------:R-:W-:Y:S02]  /*1a20*/  ISETP.NE.AND P1, PT, R16, RZ, P1 ;  /* 0x000000ff1000720c */ /* 0x000fe40000f25270 */
[----:B------:R-:W-:Y:S02]  /*1a30*/  SHF.R.U32.HI R14, RZ, R14, R13 ;  /* 0x0000000eff0e7219 */ /* 0x000fe4000001160d */
[----:B------:R-:W-:-:S02]  /*1a40*/  PLOP3.LUT P0, PT, P0, P1, PT, 0xf8, 0x8f ;  /* 0x00000000008f781c */ /* 0x000fc40000703f70 */
[----:B------:R-:W-:Y:S02]  /*1a50*/  SHF.R.U32.HI R16, RZ, 0x1, R14 ;  /* 0x00000001ff107819 */ /* 0x000fe4000001160e */
[----:B------:R-:W-:-:S04]  /*1a60*/  SEL R3, RZ, 0x1, !P0 ;  /* 0x00000001ff037807 */ /* 0x000fc80004000000 */
[----:B------:R-:W-:-:S04]  /*1a70*/  LOP3.LUT R3, R3, 0x1, R16, 0xf8, !PT ;  /* 0x0000000103037812 */ /* 0x000fc800078ef810 */
[----:B------:R-:W-:-:S04]  /*1a80*/  LOP3.LUT R3, R3, R14, RZ, 0xc0, !PT ;  /* 0x0000000e03037212 */ /* 0x000fc800078ec0ff */
[----:B------:R-:W-:-:S04]  /*1a90*/  IADD3 R3, PT, PT, R16, R3, RZ ;  /* 0x0000000310037210 */ /* 0x000fc80007ffe0ff */
[----:B------:R-:W-:Y:S01]  /*1aa0*/  LOP3.LUT R0, R3, R0, RZ, 0xfc, !PT ;  /* 0x0000000003007212 */ /* 0x000fe200078efcff */
[----:B------:R-:W-:Y:S06]  /*1ab0*/  BRA `(.L_x_29) ;  /* 0x0000000000107947 */ /* 0x000fec0003800000 */
.L_x_28:
[----:B------:R-:W-:-:S04]  /*1ac0*/  LOP3.LUT R0, R0, 0x80000000, RZ, 0xc0, !PT ;  /* 0x8000000000007812 */ /* 0x000fc800078ec0ff */
[----:B------:R-:W-:Y:S01]  /*1ad0*/  LOP3.LUT R0, R0, 0x7f800000, RZ, 0xfc, !PT ;  /* 0x7f80000000007812 */ /* 0x000fe200078efcff */
[----:B------:R-:W-:Y:S06]  /*1ae0*/  BRA `(.L_x_29) ;  /* 0x0000000000047947 */ /* 0x000fec0003800000 */
.L_x_27:
[----:B------:R-:W-:-:S07]  /*1af0*/  LEA R0, R16, R0, 0x17 ;  /* 0x0000000010007211 */ /* 0x000fce00078eb8ff */
.L_x_29:
[----:B------:R-:W-:Y:S05]  /*1b00*/  BSYNC.RECONVERGENT B2 ;  /* 0x0000000000027941 */ /* 0x000fea0003800200 */
.L_x_26:
[----:B------:R-:W-:Y:S05]  /*1b10*/  BRA `(.L_x_30) ;  /* 0x0000000000207947 */ /* 0x000fea0003800000 */
.L_x_25:
[----:B------:R-:W-:-:S04]  /*1b20*/  LOP3.LUT R0, R3, 0x80000000, R0, 0x48, !PT ;  /* 0x8000000003007812 */ /* 0x000fc800078e4800 */
[----:B------:R-:W-:Y:S01]  /*1b30*/  LOP3.LUT R0, R0, 0x7f800000, RZ, 0xfc, !PT ;  /* 0x7f80000000007812 */ /* 0x000fe200078efcff */
[----:B------:R-:W-:Y:S06]  /*1b40*/  BRA `(.L_x_30) ;  /* 0x0000000000147947 */ /* 0x000fec0003800000 */
.L_x_24:
[----:B------:R-:W-:Y:S01]  /*1b50*/  LOP3.LUT R0, R3, 0x80000000, R0, 0x48, !PT ;  /* 0x8000000003007812 */ /* 0x000fe200078e4800 */
[----:B------:R-:W-:Y:S06]  /*1b60*/  BRA `(.L_x_30) ;  /* 0x00000000000c7947 */ /* 0x000fec0003800000 */
.L_x_23:
[----:B------:R-:W0:Y:S01]  /*1b70*/  MUFU.RSQ R0, -QNAN ;  /* 0xffc0000000007908 */ /* 0x000e220000001400 */
[----:B------:R-:W-:Y:S05]  /*1b80*/  BRA `(.L_x_30) ;  /* 0x0000000000047947 */ /* 0x000fea0003800000 */
.L_x_22:
[----:B------:R-:W-:-:S07]  /*1b90*/  FADD.FTZ R0, R0, R3 ;  /* 0x0000000300007221 */ /* 0x000fce0000010000 */
.L_x_30:
[----:B------:R-:W-:Y:S05]  /*1ba0*/  BSYNC.RECONVERGENT B1 ;  /* 0x0000000000017941 */ /* 0x000fea0003800200 */
.L_x_20:
[----:B------:R-:W-:-:S04]  /*1bb0*/  HFMA2 R13, -RZ, RZ, 0, 0 ;  /* 0x00000000ff0d7431 */ /* 0x000fc800000001ff */
[----:B0-----:R-:W-:Y:S05]  /*1bc0*/  RET.REL.NODEC R12 `(white_balance) ;  /* 0xffffffe40c0c7950 */ /* 0x001fea0003c3ffff */
.L_x_31:
[----:B------:R-:W-:-:S00]  /*1bd0*/  BRA `(.L_x_31) ;  /* 0xfffffffc00fc7947 */ /* 0x000fc0000383ffff */
[----:B------:R-:W-:-:S00]  /*1be0*/  NOP ;  /* 0x0000000000007918 */ /* 0x000fc00000000000 */
        /* <DEDUP_REMOVED lines=9> */
.L_x_32:


//--------------------- .nv.shared.reserved.0     --------------------------
	.section	.nv.shared.reserved.0,"aw",@nobits
	.weak		__nv_reservedSMEM_offset_0_alias
	.size		__nv_reservedSMEM_offset_0_alias, 0, 64
	.other		__nv_reservedSMEM_offset_0_alias,@"STO_CUDA_RESERVED_SHARED STV_DEFAULT"
__nv_reservedSMEM_offset_0_alias:
	.zero		0
	.zero		64


//--------------------- .nv.constant0.white_balance --------------------------
	.section	.nv.constant0.white_balance,"a",@progbits
	.sectionflags	@""
	.align	4
.nv.constant0.white_balance:
	.zero		928


//--------------------- SYMBOLS --------------------------

	.type		.nv.reservedSmem.offset0,@object
	.size		.nv.reservedSmem.offset0,0x4
